	.headerflags	@"EF_CUDA_TEXMODE_UNIFIED EF_CUDA_64BIT_ADDRESS EF_CUDA_ACCELERATORS EF_CUDA_SM90 EF_CUDA_VIRTUAL_SM(EF_CUDA_SM90)"
	.elftype	@"ET_EXEC"


//--------------------- .nv.info                  --------------------------
	.section	.nv.info,"",@"SHT_CUDA_INFO"
	.align	4


	//----- nvinfo : EIATTR_REGCOUNT
	.align		4
        /*0000*/ 	.byte	0x04, 0x2f
        /*0002*/ 	.short	(.L_1 - .L_0)
	.align		4
.L_0:
        /*0004*/ 	.word	index@(triton_poi_fused_avg_pool2d_2)
        /*0008*/ 	.word	0x00000038


	//----- nvinfo : EIATTR_MIN_STACK_SIZE
	.align		4
.L_1:
        /*000c*/ 	.byte	0x04, 0x12
        /*000e*/ 	.short	(.L_3 - .L_2)
	.align		4
.L_2:
        /*0010*/ 	.word	index@(triton_poi_fused_avg_pool2d_2)
        /*0014*/ 	.word	0x00000000


	//----- nvinfo : EIATTR_FRAME_SIZE
	.align		4
.L_3:
        /*0018*/ 	.byte	0x04, 0x11
        /*001a*/ 	.short	(.L_5 - .L_4)
	.align		4
.L_4:
        /*001c*/ 	.word	index@(triton_poi_fused_avg_pool2d_2)
        /*0020*/ 	.word	0x00000000


	//----- nvinfo : EIATTR_MIN_STACK_SIZE
	.align		4
.L_5:
        /*0024*/ 	.byte	0x04, 0x12
        /*0026*/ 	.short	(.L_7 - .L_6)
	.align		4
.L_6:
        /*0028*/ 	.word	index@(triton_poi_fused_avg_pool2d_2)
        /*002c*/ 	.word	0x00000000
.L_7:


//--------------------- .nv.info.triton_poi_fused_avg_pool2d_2 --------------------------
	.section	.nv.info.triton_poi_fused_avg_pool2d_2,"",@"SHT_CUDA_INFO"
	.sectionflags	@""
	.align	4


	//----- nvinfo : EIATTR_CUDA_API_VERSION
	.align		4
        /*0000*/ 	.byte	0x04, 0x37
        /*0002*/ 	.short	(.L_9 - .L_8)
.L_8:
        /*0004*/ 	.word	0x0000007c


	//----- nvinfo : EIATTR_KPARAM_INFO
	.align		4
.L_9:
        /*0008*/ 	.byte	0x04, 0x17
        /*000a*/ 	.short	(.L_11 - .L_10)
.L_10:
        /*000c*/ 	.word	0x00000000
        /*0010*/ 	.short	0x0002
        /*0012*/ 	.short	0x0010
        /*0014*/ 	.byte	0x00, 0xf0, 0x11, 0x00


	//----- nvinfo : EIATTR_KPARAM_INFO
	.align		4
.L_11:
        /*0018*/ 	.byte	0x04, 0x17
        /*001a*/ 	.short	(.L_13 - .L_12)
.L_12:
        /*001c*/ 	.word	0x00000000
        /*0020*/ 	.short	0x0001
        /*0022*/ 	.short	0x0008
        /*0024*/ 	.byte	0x00, 0xf4, 0x21, 0x00


	//----- nvinfo : EIATTR_KPARAM_INFO
	.align		4
.L_13:
        /*0028*/ 	.byte	0x04, 0x17
        /*002a*/ 	.short	(.L_15 - .L_14)
.L_14:
        /*002c*/ 	.word	0x00000000
        /*0030*/ 	.short	0x0000
        /*0032*/ 	.short	0x0000
        /*0034*/ 	.byte	0x00, 0xf4, 0x21, 0x00


	//----- nvinfo : EIATTR_SPARSE_MMA_MASK
	.align		4
.L_15:
        /*0038*/ 	.byte	0x03, 0x50
        /*003a*/ 	.short	0x0000


	//----- nvinfo : EIATTR_MAXREG_COUNT
	.align		4
        /*003c*/ 	.byte	0x03, 0x1b
        /*003e*/ 	.short	0x00ff


	//----- nvinfo : EIATTR_EXIT_INSTR_OFFSETS
	.align		4
        /*0040*/ 	.byte	0x04, 0x1c
        /*0042*/ 	.short	(.L_17 - .L_16)


	//   ....[0]....
.L_16:
        /*0044*/ 	.word	0x00002470


	//----- nvinfo : EIATTR_REQNTID
	.align		4
.L_17:
        /*0048*/ 	.byte	0x04, 0x10
        /*004a*/ 	.short	(.L_19 - .L_18)
.L_18:
        /*004c*/ 	.word	0x00000080
        /*0050*/ 	.word	0x00000001
        /*0054*/ 	.word	0x00000001


	//----- nvinfo : EIATTR_CBANK_PARAM_SIZE
	.align		4
.L_19:
        /*0058*/ 	.byte	0x03, 0x19
        /*005a*/ 	.short	0x0014


	//----- nvinfo : EIATTR_PARAM_CBANK
	.align		4
        /*005c*/ 	.byte	0x04, 0x0a
        /*005e*/ 	.short	(.L_21 - .L_20)
	.align		4
.L_20:
        /*0060*/ 	.word	index@(.nv.constant0.triton_poi_fused_avg_pool2d_2)
        /*0064*/ 	.short	0x0210
        /*0066*/ 	.short	0x0014


	//----- nvinfo : EIATTR_SW_WAR
	.align		4
.L_21:
        /*0068*/ 	.byte	0x04, 0x36
        /*006a*/ 	.short	(.L_23 - .L_22)
.L_22:
        /*006c*/ 	.word	0x00000008
.L_23:


//--------------------- .nv.callgraph             --------------------------
	.section	.nv.callgraph,"",@"SHT_CUDA_CALLGRAPH"
	.align	4
	.sectionentsize	8
	.align		4
        /*0000*/ 	.word	0x00000000
	.align		4
        /*0004*/ 	.word	0xffffffff
	.align		4
        /*0008*/ 	.word	0x00000000
	.align		4
        /*000c*/ 	.word	0xfffffffe
	.align		4
        /*0010*/ 	.word	0x00000000
	.align		4
        /*0014*/ 	.word	0xfffffffd
	.align		4
        /*0018*/ 	.word	0x00000000
	.align		4
        /*001c*/ 	.word	0xfffffffc


//--------------------- .text.triton_poi_fused_avg_pool2d_2 --------------------------
	.section	.text.triton_poi_fused_avg_pool2d_2,"ax",@progbits
	.align	128
        .global         triton_poi_fused_avg_pool2d_2
        .type           triton_poi_fused_avg_pool2d_2,@function
        .size           triton_poi_fused_avg_pool2d_2,(.L_x_1 - triton_poi_fused_avg_pool2d_2)
        .other          triton_poi_fused_avg_pool2d_2,@"STO_CUDA_ENTRY STV_DEFAULT"
triton_poi_fused_avg_pool2d_2:
.text.triton_poi_fused_avg_pool2d_2:
[----:B------:R-:W-:Y:S01]  /*0000*/  LDC R1, c[0x0][0x28] ;  /* 0x00000a00ff017b82 */ /* 0x000fe20000000800 */
[----:B------:R-:W1:Y:S07]  /*0010*/  S2R R0, SR_TID.X ;  /* 0x0000000000007919 */ /* 0x000e6e0000002100 */
[----:B------:R-:W2:Y:S01]  /*0020*/  LDC.64 R2, c[0x0][0x210] ;  /* 0x00008400ff027b82 */ /* 0x000ea20000000a00 */
[----:B------:R-:W-:Y:S01]  /*0030*/  IMAD.MOV.U32 R14, RZ, RZ, RZ ;  /* 0x000000ffff0e7224 */ /* 0x000fe200078e00ff */
[----:B------:R-:W-:Y:S01]  /*0040*/  ULDC.64 UR4, c[0x0][0x208] ;  /* 0x0000820000047ab9 */ /* 0x000fe20000000a00 */
[----:B------:R-:W3:Y:S01]  /*0050*/  S2R R21, SR_CTAID.X ;  /* 0x0000000000157919 */ /* 0x000ee20000002500 */
[----:B-1----:R-:W-:Y:S01]  /*0060*/  IMAD.SHL.U32 R0, R0, 0x4, RZ ;  /* 0x0000000400007824 */ /* 0x002fe200078e00ff */
[----:B---3--:R-:W-:-:S04]  /*0070*/  SHF.R.S32.HI R8, RZ, 0x15, R21 ;  /* 0x00000015ff087819 */ /* 0x008fc80000011415 */
[----:B------:R-:W-:Y:S02]  /*0080*/  LOP3.LUT R0, R0, 0x1fc, RZ, 0xc0, !PT ;  /* 0x000001fc00007812 */ /* 0x000fe400078ec0ff */
[----:B------:R-:W-:-:S03]  /*0090*/  SGXT R8, R8, 0x1 ;  /* 0x000000010808781a */ /* 0x000fc60000000200 */
[----:B------:R-:W-:-:S04]  /*00a0*/  IMAD R21, R21, 0x400, R0 ;  /* 0x0000040015157824 */ /* 0x000fc800078e0200 */
[----:B------:R-:W-:Y:S01]  /*00b0*/  VIADD R5, R21, 0x2 ;  /* 0x0000000215057836 */ /* 0x000fe20000000000 */
[----:B------:R-:W-:-:S04]  /*00c0*/  LEA.HI R9, R8, R21, RZ, 0x6 ;  /* 0x0000001508097211 */ /* 0x000fc800078f30ff */
[----:B------:R-:W-:Y:S02]  /*00d0*/  SHF.R.S32.HI R25, RZ, 0x6, R9 ;  /* 0x00000006ff197819 */ /* 0x000fe40000011409 */
[----:B------:R-:W-:Y:S02]  /*00e0*/  LEA.HI R4, R8, R5, RZ, 0x6 ;  /* 0x0000000508047211 */ /* 0x000fe400078f30ff */
[----:B------:R-:W-:Y:S02]  /*00f0*/  LEA.HI R0, R25, R25, RZ, 0x6 ;  /* 0x0000001919007211 */ /* 0x000fe400078f30ff */
[----:B------:R-:W-:Y:S02]  /*0100*/  LOP3.LUT R4, R4, 0xffffffc0, RZ, 0xc0, !PT ;  /* 0xffffffc004047812 */ /* 0x000fe400078ec0ff */
[----:B------:R-:W-:-:S03]  /*0110*/  LOP3.LUT R0, R0, 0xffffffc0, RZ, 0xc0, !PT ;  /* 0xffffffc000007812 */ /* 0x000fc600078ec0ff */
[----:B------:R-:W-:Y:S02]  /*0120*/  IMAD.IADD R26, R5, 0x1, -R4 ;  /* 0x00000001051a7824 */ /* 0x000fe400078e0a04 */
[----:B------:R-:W-:Y:S02]  /*0130*/  IMAD.IADD R25, R25, 0x1, -R0 ;  /* 0x0000000119197824 */ /* 0x000fe400078e0a00 */
[----:B------:R-:W-:-:S03]  /*0140*/  VIADD R5, R21, 0xffffffc1 ;  /* 0xffffffc115057836 */ /* 0x000fc60000000000 */
[----:B------:R-:W-:Y:S01]  /*0150*/  ISETP.GT.AND P6, PT, R25, RZ, PT ;  /* 0x000000ff1900720c */ /* 0x000fe20003fc4270 */
[----:B--2---:R-:W-:-:S03]  /*0160*/  IMAD.WIDE R4, R5, 0x4, R2 ;  /* 0x0000000405047825 */ /* 0x004fc600078e0202 */
[----:B------:R-:W-:-:S13]  /*0170*/  ISETP.GT.AND P3, PT, R26, RZ, P6 ;  /* 0x000000ff1a00720c */ /* 0x000fda0003764270 */
[----:B------:R-:W2:Y:S01]  /*0180*/  @P3 LDG.E R14, desc[UR4][R4.64] ;  /* 0x00000004040e3981 */ /* 0x000ea2000c1e1900 */
[----:B------:R-:W-:Y:S01]  /*0190*/  LOP3.LUT R0, R9, 0xffffffc0, RZ, 0xc0, !PT ;  /* 0xffffffc009007812 */ /* 0x000fe200078ec0ff */
[----:B------:R-:W-:Y:S01]  /*01a0*/  VIADD R13, R21, 0x1 ;  /* 0x00000001150d7836 */ /* 0x000fe20000000000 */
[----:B------:R-:W-:Y:S01]  /*01b0*/  ISETP.GT.AND P0, PT, R25, -0x1, PT ;  /* 0xffffffff1900780c */ /* 0x000fe20003f04270 */
[C---:B------:R-:W-:Y:S01]  /*01c0*/  VIADD R11, R21.reuse, 0xffffffff ;  /* 0xffffffff150b7836 */ /* 0x040fe20000000000 */
[----:B------:R-:W-:Y:S01]  /*01d0*/  CS2R R16, SRZ ;  /* 0x0000000000107805 */ /* 0x000fe2000001ff00 */
[----:B------:R-:W-:Y:S01]  /*01e0*/  IMAD.IADD R0, R21, 0x1, -R0 ;  /* 0x0000000115007824 */ /* 0x000fe200078e0a00 */
[----:B------:R-:W-:Y:S02]  /*01f0*/  LEA.HI R12, R8, R13, RZ, 0x6 ;  /* 0x0000000d080c7211 */ /* 0x000fe400078f30ff */
[----:B------:R-:W-:Y:S01]  /*0200*/  CS2R R32, SRZ ;  /* 0x0000000000207805 */ /* 0x000fe2000001ff00 */
[----:B------:R-:W-:Y:S01]  /*0210*/  IMAD.WIDE R10, R11, 0x4, R2 ;  /* 0x000000040b0a7825 */ /* 0x000fe200078e0202 */
[----:B------:R-:W-:-:S02]  /*0220*/  ISETP.LT.U32.AND P1, PT, R0, 0x40, P6 ;  /* 0x000000400000780c */ /* 0x000fc40003721070 */
[C---:B------:R-:W-:Y:S01]  /*0230*/  ISETP.GT.AND P5, PT, R0.reuse, RZ, P0 ;  /* 0x000000ff0000720c */ /* 0x040fe200007a4270 */
[----:B------:R-:W-:Y:S01]  /*0240*/  VIADD R7, R21, 0xffffffbf ;  /* 0xffffffbf15077836 */ /* 0x000fe20000000000 */
[----:B------:R-:W-:Y:S02]  /*0250*/  ISETP.GT.AND P4, PT, R0, RZ, P6 ;  /* 0x000000ff0000720c */ /* 0x000fe40003784270 */
[----:B------:R-:W-:Y:S01]  /*0260*/  LOP3.LUT R12, R12, 0xffffffc0, RZ, 0xc0, !PT ;  /* 0xffffffc00c0c7812 */ /* 0x000fe200078ec0ff */
[----:B------:R-:W-:-:S04]  /*0270*/  IMAD.WIDE R6, R7, 0x4, R2 ;  /* 0x0000000407067825 */ /* 0x000fc800078e0202 */
[----:B------:R-:W-:Y:S02]  /*0280*/  IMAD.IADD R20, R13, 0x1, -R12 ;  /* 0x000000010d147824 */ /* 0x000fe400078e0a0c */
[----:B------:R1:W3:Y:S04]  /*0290*/  @P1 LDG.E R17, desc[UR4][R4.64] ;  /* 0x0000000404111981 */ /* 0x0002e8000c1e1900 */
[----:B------:R-:W4:Y:S01]  /*02a0*/  @P5 LDG.E R33, desc[UR4][R10.64] ;  /* 0x000000040a215981 */ /* 0x000f22000c1e1900 */
[----:B------:R-:W-:-:S03]  /*02b0*/  ISETP.GT.AND P2, PT, R20, RZ, P6 ;  /* 0x000000ff1400720c */ /* 0x000fc60003744270 */
[----:B------:R5:W3:Y:S01]  /*02c0*/  @P4 LDG.E R16, desc[UR4][R6.64] ;  /* 0x0000000406104981 */ /* 0x000ae2000c1e1900 */
[----:B------:R-:W-:Y:S01]  /*02d0*/  VIADD R15, R21, 0xffffffc0 ;  /* 0xffffffc0150f7836 */ /* 0x000fe20000000000 */
[----:B-1----:R-:W-:Y:S01]  /*02e0*/  CS2R R4, SRZ ;  /* 0x0000000000047805 */ /* 0x002fe2000001ff00 */
[----:B------:R-:W-:Y:S01]  /*02f0*/  IMAD.MOV.U32 R18, RZ, RZ, RZ ;  /* 0x000000ffff127224 */ /* 0x000fe200078e00ff */
[----:B0----5:R-:W-:Y:S02]  /*0300*/  CS2R R6, SRZ ;  /* 0x0000000000067805 */ /* 0x021fe4000001ff00 */
[----:B--2---:R-:W-:Y:S01]  /*0310*/  SEL R12, R14, RZ, P3 ;  /* 0x000000ff0e0c7207 */ /* 0x004fe20001800000 */
[----:B------:R-:W-:Y:S01]  /*0320*/  IMAD.WIDE R14, R15, 0x4, R2 ;  /* 0x000000040f0e7825 */ /* 0x000fe200078e0202 */
[----:B------:R-:W-:-:S04]  /*0330*/  ISETP.GT.AND P3, PT, R0, -0x1, P6 ;  /* 0xffffffff0000780c */ /* 0x000fc80003764270 */
[----:B------:R-:W2:Y:S09]  /*0340*/  @P2 LDG.E R18, desc[UR4][R14.64] ;  /* 0x000000040e122981 */ /* 0x000eb2000c1e1900 */
[----:B------:R0:W5:Y:S01]  /*0350*/  @P3 LDG.E.128 R4, desc[UR4][R14.64] ;  /* 0x000000040e043981 */ /* 0x000162000c1e1d00 */
[----:B------:R-:W-:Y:S01]  /*0360*/  VIADD R11, R21, 0x3 ;  /* 0x00000003150b7836 */ /* 0x000fe20000000000 */
[----:B------:R-:W-:Y:S01]  /*0370*/  CS2R R40, SRZ ;  /* 0x0000000000287805 */ /* 0x000fe2000001ff00 */
[----:B------:R-:W-:-:S03]  /*0380*/  IMAD.MOV.U32 R35, RZ, RZ, RZ ;  /* 0x000000ffff237224 */ /* 0x000fc600078e00ff */
[----:B------:R-:W-:-:S04]  /*0390*/  LEA.HI R10, R8, R11, RZ, 0x6 ;  /* 0x0000000b080a7211 */ /* 0x000fc800078f30ff */
[----:B------:R-:W-:Y:S01]  /*03a0*/  LOP3.LUT R10, R10, 0xffffffc0, RZ, 0xc0, !PT ;  /* 0xffffffc00a0a7812 */ /* 0x000fe200078ec0ff */
[----:B------:R-:W-:Y:S01]  /*03b0*/  VIADD R9, R9, 0x200 ;  /* 0x0000020009097836 */ /* 0x000fe20000000000 */
[----:B----4-:R-:W-:-:S03]  /*03c0*/  SEL R33, R33, RZ, P5 ;  /* 0x000000ff21217207 */ /* 0x010fc60002800000 */
[----:B------:R-:W-:Y:S01]  /*03d0*/  IMAD.IADD R22, R11, 0x1, -R10 ;  /* 0x000000010b167824 */ /* 0x000fe200078e0a0a */
[----:B---3--:R-:W-:Y:S01]  /*03e0*/  SEL R11, R17, RZ, P1 ;  /* 0x000000ff110b7207 */ /* 0x008fe20000800000 */
[C---:B------:R-:W-:Y:S01]  /*03f0*/  VIADD R17, R21.reuse, 0xffffffc2 ;  /* 0xffffffc215117836 */ /* 0x040fe20000000000 */
[----:B------:R-:W-:Y:S01]  /*0400*/  ISETP.LT.U32.AND P5, PT, R20, 0x3f, P6 ;  /* 0x0000003f1400780c */ /* 0x000fe200037a1070 */
[C---:B------:R-:W-:Y:S01]  /*0410*/  VIADD R27, R22.reuse, 0x1 ;  /* 0x00000001161b7836 */ /* 0x040fe20000000000 */
[----:B------:R-:W-:Y:S01]  /*0420*/  ISETP.GT.AND P1, PT, R22, RZ, P6 ;  /* 0x000000ff1600720c */ /* 0x000fe20003724270 */
[----:B------:R-:W-:Y:S01]  /*0430*/  VIADD R29, R21, 0x202 ;  /* 0x00000202151d7836 */ /* 0x000fe20000000000 */
[----:B------:R-:W-:Y:S01]  /*0440*/  SHF.R.S32.HI R9, RZ, 0x6, R9 ;  /* 0x00000006ff097819 */ /* 0x000fe20000011409 */
[----:B0-----:R-:W-:Y:S01]  /*0450*/  IMAD.WIDE R14, R17, 0x4, R2 ;  /* 0x00000004110e7825 */ /* 0x001fe200078e0202 */
[----:B------:R-:W-:Y:S02]  /*0460*/  SEL R13, R16, RZ, P4 ;  /* 0x000000ff100d7207 */ /* 0x000fe40002000000 */
[----:B------:R-:W-:Y:S01]  /*0470*/  ISETP.LT.U32.AND P4, PT, R26, 0x40, P6 ;  /* 0x000000401a00780c */ /* 0x000fe20003781070 */
[----:B------:R-:W-:Y:S01]  /*0480*/  VIADD R17, R21, 0xffffffc3 ;  /* 0xffffffc315117836 */ /* 0x000fe20000000000 */
[----:B------:R-:W-:-:S02]  /*0490*/  ISETP.LT.U32.AND P6, PT, R27, 0x40, P6 ;  /* 0x000000401b00780c */ /* 0x000fc400037c1070 */
[----:B------:R-:W-:Y:S01]  /*04a0*/  LEA.HI R10, R9, R9, RZ, 0x6 ;  /* 0x00000009090a7211 */ /* 0x000fe200078f30ff */
[----:B------:R-:W-:Y:S01]  /*04b0*/  VIADD R19, R21, 0xffffffc4 ;  /* 0xffffffc415137836 */ /* 0x000fe20000000000 */
[----:B------:R-:W-:Y:S02]  /*04c0*/  LEA.HI R23, R8, R29, RZ, 0x6 ;  /* 0x0000001d08177211 */ /* 0x000fe400078f30ff */
[----:B------:R-:W-:Y:S02]  /*04d0*/  CS2R R36, SRZ ;  /* 0x0000000000247805 */ /* 0x000fe4000001ff00 */
[----:B------:R-:W-:Y:S01]  /*04e0*/  LOP3.LUT R10, R10, 0xffffffc0, RZ, 0xc0, !PT ;  /* 0xffffffc00a0a7812 */ /* 0x000fe200078ec0ff */
[----:B------:R-:W3:Y:S01]  /*04f0*/  @P1 LDG.E R41, desc[UR4][R14.64] ;  /* 0x000000040e291981 */ /* 0x000ee2000c1e1900 */
[----:B------:R-:W-:Y:S01]  /*0500*/  IMAD.WIDE R16, R17, 0x4, R2 ;  /* 0x0000000411107825 */ /* 0x000fe200078e0202 */
[----:B------:R-:W-:Y:S02]  /*0510*/  LOP3.LUT R24, R23, 0xffffffc0, RZ, 0xc0, !PT ;  /* 0xffffffc017187812 */ /* 0x000fe400078ec0ff */
[----:B------:R0:W4:Y:S01]  /*0520*/  @P5 LDG.E R35, desc[UR4][R14.64] ;  /* 0x000000040e235981 */ /* 0x000122000c1e1900 */
[----:B------:R-:W-:-:S02]  /*0530*/  IMAD.MOV.U32 R28, RZ, RZ, RZ ;  /* 0x000000ffff1c7224 */ /* 0x000fc400078e00ff */
[----:B------:R-:W-:Y:S01]  /*0540*/  IMAD.IADD R23, R9, 0x1, -R10 ;  /* 0x0000000109177824 */ /* 0x000fe200078e0a0a */
[----:B------:R2:W4:Y:S01]  /*0550*/  @P4 LDG.E R37, desc[UR4][R16.64] ;  /* 0x0000000410254981 */ /* 0x000522000c1e1900 */
[----:B------:R-:W-:Y:S02]  /*0560*/  IMAD.IADD R24, R29, 0x1, -R24 ;  /* 0x000000011d187824 */ /* 0x000fe400078e0a18 */
[----:B0-----:R-:W-:-:S05]  /*0570*/  IMAD.WIDE R14, R19, 0x4, R2 ;  /* 0x00000004130e7825 */ /* 0x001fca00078e0202 */
[----:B------:R0:W4:Y:S01]  /*0580*/  @P6 LDG.E R28, desc[UR4][R14.64] ;  /* 0x000000040e1c6981 */ /* 0x000122000c1e1900 */
[----:B--2---:R-:W-:Y:S01]  /*0590*/  SEL R17, R18, RZ, P2 ;  /* 0x000000ff12117207 */ /* 0x004fe20001000000 */
[----:B------:R-:W-:Y:S01]  /*05a0*/  IMAD.WIDE R18, R29, 0x4, R2 ;  /* 0x000000041d127825 */ /* 0x000fe200078e0202 */
[----:B------:R-:W-:Y:S02]  /*05b0*/  ISETP.GT.AND P2, PT, R23, RZ, PT ;  /* 0x000000ff1700720c */ /* 0x000fe40003f44270 */
[----:B-----5:R-:W-:Y:S02]  /*05c0*/  SEL R34, R4, RZ, P3 ;  /* 0x000000ff04227207 */ /* 0x020fe40001800000 */
[----:B------:R-:W-:Y:S02]  /*05d0*/  SEL R38, R5, RZ, P3 ;  /* 0x000000ff05267207 */ /* 0x000fe40001800000 */
[----:B------:R-:W-:Y:S02]  /*05e0*/  SEL R43, R6, RZ, P3 ;  /* 0x000000ff062b7207 */ /* 0x000fe40001800000 */
[----:B------:R-:W-:-:S02]  /*05f0*/  SEL R16, R7, RZ, P3 ;  /* 0x000000ff07107207 */ /* 0x000fc40001800000 */
[----:B------:R-:W-:-:S13]  /*0600*/  ISETP.GT.AND P3, PT, R24, RZ, P2 ;  /* 0x000000ff1800720c */ /* 0x000fda0001764270 */
[----:B------:R-:W2:Y:S01]  /*0610*/  @P3 LDG.E R36, desc[UR4][R18.64+-0x104] ;  /* 0xfffefc0412243981 */ /* 0x000ea2000c1e1900 */
[----:B------:R-:W-:Y:S02]  /*0620*/  IMAD.MOV.U32 R29, RZ, RZ, RZ ;  /* 0x000000ffff1d7224 */ /* 0x000fe400078e00ff */
[----:B0-----:R-:W-:-:S04]  /*0630*/  IMAD.WIDE R14, R21, 0x4, R2 ;  /* 0x00000004150e7825 */ /* 0x001fc800078e0202 */
[----:B------:R-:W-:Y:S01]  /*0640*/  IMAD.MOV.U32 R30, RZ, RZ, RZ ;  /* 0x000000ffff1e7224 */ /* 0x000fe200078e00ff */
[----:B---3--:R-:W-:Y:S02]  /*0650*/  SEL R41, R41, RZ, P1 ;  /* 0x000000ff29297207 */ /* 0x008fe40000800000 */
[C---:B------:R-:W-:Y:S02]  /*0660*/  ISETP.LT.U32.AND P1, PT, R24.reuse, 0x40, P2 ;  /* 0x000000401800780c */ /* 0x040fe40001721070 */
[----:B----4-:R-:W-:Y:S02]  /*0670*/  SEL R35, R35, RZ, P5 ;  /* 0x000000ff23237207 */ /* 0x010fe40002800000 */
[----:B------:R-:W-:Y:S02]  /*0680*/  ISETP.GT.AND P5, PT, R23, -0x1, PT ;  /* 0xffffffff1700780c */ /* 0x000fe40003fa4270 */
[----:B------:R-:W-:Y:S02]  /*0690*/  SEL R37, R37, RZ, P4 ;  /* 0x000000ff25257207 */ /* 0x000fe40002000000 */
[----:B------:R-:W-:-:S02]  /*06a0*/  ISETP.GT.AND P4, PT, R24, RZ, P5 ;  /* 0x000000ff1800720c */ /* 0x000fc40002f84270 */
[----:B------:R-:W-:-:S03]  /*06b0*/  SEL R9, R28, RZ, P6 ;  /* 0x000000ff1c097207 */ /* 0x000fc60003000000 */
[----:B------:R-:W3:Y:S01]  /*06c0*/  @P1 LDG.E R30, desc[UR4][R18.64+-0xfc] ;  /* 0xffff0404121e1981 */ /* 0x000ee2000c1e1900 */
[----:B------:R-:W-:Y:S02]  /*06d0*/  ISETP.GT.AND P6, PT, R0, RZ, P2 ;  /* 0x000000ff0000720c */ /* 0x000fe400017c4270 */
[----:B------:R-:W-:Y:S02]  /*06e0*/  CS2R R4, SRZ ;  /* 0x0000000000047805 */ /* 0x000fe4000001ff00 */
[----:B------:R-:W-:-:S03]  /*06f0*/  CS2R R6, SRZ ;  /* 0x0000000000067805 */ /* 0x000fc6000001ff00 */
[----:B------:R0:W4:Y:S06]  /*0700*/  @P4 LDG.E R32, desc[UR4][R18.64+-0x4] ;  /* 0xfffffc0412204981 */ /* 0x00012c000c1e1900 */
[----:B------:R-:W5:Y:S01]  /*0710*/  @P6 LDG.E R29, desc[UR4][R14.64+0x6fc] ;  /* 0x0006fc040e1d6981 */ /* 0x000f62000c1e1900 */
[----:B--2---:R-:W-:Y:S02]  /*0720*/  SEL R36, R36, RZ, P3 ;  /* 0x000000ff24247207 */ /* 0x004fe40001800000 */
[----:B------:R-:W-:-:S13]  /*0730*/  ISETP.GT.AND P3, PT, R0, -0x1, P2 ;  /* 0xffffffff0000780c */ /* 0x000fda0001764270 */
[----:B------:R-:W2:Y:S01]  /*0740*/  @P3 LDG.E.128 R4, desc[UR4][R14.64+0x700] ;  /* 0x000700040e043981 */ /* 0x000ea2000c1e1d00 */
[C---:B0-----:R-:W-:Y:S02]  /*0750*/  VIADD R19, R21.reuse, 0x201 ;  /* 0x0000020115137836 */ /* 0x041fe40000000000 */
[----:B------:R-:W-:Y:S02]  /*0760*/  VIADD R31, R21, 0x203 ;  /* 0x00000203151f7836 */ /* 0x000fe40000000000 */
[----:B------:R-:W-:Y:S01]  /*0770*/  IMAD.MOV.U32 R42, RZ, RZ, RZ ;  /* 0x000000ffff2a7224 */ /* 0x000fe200078e00ff */
[C---:B------:R-:W-:Y:S02]  /*0780*/  LEA.HI R10, R8.reuse, R19, RZ, 0x6 ;  /* 0x00000013080a7211 */ /* 0x040fe400078f30ff */
[----:B------:R-:W-:Y:S02]  /*0790*/  LEA.HI R8, R8, R31, RZ, 0x6 ;  /* 0x0000001f08087211 */ /* 0x000fe400078f30ff */
[----:B------:R-:W-:-:S02]  /*07a0*/  LOP3.LUT R10, R10, 0xffffffc0, RZ, 0xc0, !PT ;  /* 0xffffffc00a0a7812 */ /* 0x000fc400078ec0ff */
[----:B------:R-:W-:-:S03]  /*07b0*/  LOP3.LUT R8, R8, 0xffffffc0, RZ, 0xc0, !PT ;  /* 0xffffffc008087812 */ /* 0x000fc600078ec0ff */
[----:B------:R-:W-:Y:S02]  /*07c0*/  IMAD.IADD R19, R19, 0x1, -R10 ;  /* 0x0000000113137824 */ /* 0x000fe400078e0a0a */
[----:B------:R-:W-:Y:S02]  /*07d0*/  IMAD.IADD R18, R31, 0x1, -R8 ;  /* 0x000000011f127824 */ /* 0x000fe400078e0a08 */
[----:B------:R-:W-:Y:S01]  /*07e0*/  IMAD.MOV.U32 R39, RZ, RZ, RZ ;  /* 0x000000ffff277224 */ /* 0x000fe200078e00ff */
[----:B---3--:R-:W-:Y:S02]  /*07f0*/  SEL R28, R30, RZ, P1 ;  /* 0x000000ff1e1c7207 */ /* 0x008fe40000800000 */
[----:B------:R-:W-:Y:S02]  /*0800*/  ISETP.GT.AND P1, PT, R19, RZ, P2 ;  /* 0x000000ff1300720c */ /* 0x000fe40001724270 */
[----:B----4-:R-:W-:Y:S02]  /*0810*/  SEL R32, R32, RZ, P4 ;  /* 0x000000ff20207207 */ /* 0x010fe40002000000 */
[----:B------:R-:W-:-:S02]  /*0820*/  ISETP.GT.AND P4, PT, R18, RZ, P2 ;  /* 0x000000ff1200720c */ /* 0x000fc40001784270 */
[----:B-----5:R-:W-:Y:S02]  /*0830*/  SEL R10, R29, RZ, P6 ;  /* 0x000000ff1d0a7207 */ /* 0x020fe40003000000 */
[----:B------:R-:W-:Y:S01]  /*0840*/  ISETP.LT.U32.AND P6, PT, R0, 0x40, P2 ;  /* 0x000000400000780c */ /* 0x000fe200017c1070 */
[----:B------:R-:W-:Y:S01]  /*0850*/  FADD R44, R13, R34 ;  /* 0x000000220d2c7221 */ /* 0x000fe20000000000 */
[----:B------:R-:W-:Y:S01]  /*0860*/  ISETP.LT.U32.AND P2, PT, R19, 0x3f, P2 ;  /* 0x0000003f1300780c */ /* 0x000fe20001741070 */
[----:B------:R-:W-:Y:S02]  /*0870*/  IMAD.WIDE R30, R31, 0x4, R2 ;  /* 0x000000041f1e7825 */ /* 0x000fe400078e0202 */
[----:B------:R-:W3:Y:S04]  /*0880*/  @P1 LDG.E R42, desc[UR4][R14.64+0x700] ;  /* 0x000700040e2a1981 */ /* 0x000ee8000c1e1900 */
[----:B------:R-:W4:Y:S04]  /*0890*/  @P4 LDG.E R40, desc[UR4][R30.64+-0x104] ;  /* 0xfffefc041e284981 */ /* 0x000f28000c1e1900 */
[----:B------:R-:W5:Y:S01]  /*08a0*/  @P6 LDG.E R39, desc[UR4][R14.64+0x704] ;  /* 0x000704040e276981 */ /* 0x000f62000c1e1900 */
[----:B--2---:R-:W-:-:S02]  /*08b0*/  SEL R29, R4, RZ, P3 ;  /* 0x000000ff041d7207 */ /* 0x004fc40001800000 */
[----:B------:R-:W-:Y:S02]  /*08c0*/  SEL R8, R5, RZ, P3 ;  /* 0x000000ff05087207 */ /* 0x000fe40001800000 */
[----:B------:R-:W-:Y:S02]  /*08d0*/  CS2R R4, SRZ ;  /* 0x0000000000047805 */ /* 0x000fe4000001ff00 */
[----:B------:R-:W-:Y:S02]  /*08e0*/  SEL R13, R6, RZ, P3 ;  /* 0x000000ff060d7207 */ /* 0x000fe40001800000 */
[----:B------:R-:W-:Y:S02]  /*08f0*/  SEL R34, R7, RZ, P3 ;  /* 0x000000ff07227207 */ /* 0x000fe40001800000 */
[----:B------:R-:W-:Y:S01]  /*0900*/  ISETP.GT.AND P3, PT, R20, RZ, P0 ;  /* 0x000000ff1400720c */ /* 0x000fe20000764270 */
[----:B------:R-:W2:-:S12]  /*0910*/  @P2 LDG.E R5, desc[UR4][R14.64+0x708] ;  /* 0x000708040e052981 */ /* 0x000e98000c1e1900 */
[----:B------:R-:W2:Y:S01]  /*0920*/  @P3 LDG.E R4, desc[UR4][R14.64] ;  /* 0x000000040e043981 */ /* 0x000ea2000c1e1900 */
[----:B------:R-:W-:Y:S01]  /*0930*/  FADD R7, R36, R13 ;  /* 0x0000000d24077221 */ /* 0x000fe20000000000 */
[----:B------:R-:W-:Y:S01]  /*0940*/  FADD R6, R17, R38 ;  /* 0x0000002611067221 */ /* 0x000fe20000000000 */
[----:B------:R-:W-:Y:S01]  /*0950*/  FADD R38, R44, R11 ;  /* 0x0000000b2c267221 */ /* 0x000fe20000000000 */
[----:B------:R-:W-:Y:S01]  /*0960*/  FADD R44, R12, R43 ;  /* 0x0000002b0c2c7221 */ /* 0x000fe20000000000 */
[----:B------:R-:W-:Y:S01]  /*0970*/  FADD R7, R7, R28 ;  /* 0x0000001c07077221 */ /* 0x000fe20000000000 */
[----:B------:R-:W-:Y:S02]  /*0980*/  IMAD.MOV.U32 R28, RZ, RZ, RZ ;  /* 0x000000ffff1c7224 */ /* 0x000fe400078e00ff */
[----:B------:R-:W-:Y:S01]  /*0990*/  FADD R33, R38, R33 ;  /* 0x0000002126217221 */ /* 0x000fe20000000000 */
[C---:B------:R-:W-:Y:S02]  /*09a0*/  VIADD R17, R21.reuse, 0x2 ;  /* 0x0000000215117836 */ /* 0x040fe40000000000 */
[----:B------:R-:W-:-:S02]  /*09b0*/  VIADD R13, R21, 0x3 ;  /* 0x00000003150d7836 */ /* 0x000fc40000000000 */
[----:B------:R-:W-:Y:S01]  /*09c0*/  IMAD.MOV.U32 R38, RZ, RZ, RZ ;  /* 0x000000ffff267224 */ /* 0x000fe200078e00ff */
[----:B---3--:R-:W-:Y:S01]  /*09d0*/  SEL R11, R42, RZ, P1 ;  /* 0x000000ff2a0b7207 */ /* 0x008fe20000800000 */
[----:B------:R-:W-:Y:S01]  /*09e0*/  FADD R42, R41, R16 ;  /* 0x00000010292a7221 */ /* 0x000fe20000000000 */
[----:B------:R-:W-:Y:S01]  /*09f0*/  ISETP.GT.AND P1, PT, R26, RZ, P0 ;  /* 0x000000ff1a00720c */ /* 0x000fe20000724270 */
[----:B------:R-:W-:Y:S01]  /*0a00*/  IMAD.WIDE R16, R17, 0x4, R2 ;  /* 0x0000000411107825 */ /* 0x000fe200078e0202 */
[----:B----4-:R-:W-:Y:S02]  /*0a10*/  SEL R41, R40, RZ, P4 ;  /* 0x000000ff28297207 */ /* 0x010fe40002000000 */
[----:B------:R-:W-:Y:S02]  /*0a20*/  ISETP.GT.AND P4, PT, R22, RZ, P0 ;  /* 0x000000ff1600720c */ /* 0x000fe40000784270 */
[----:B-----5:R-:W-:Y:S02]  /*0a30*/  SEL R39, R39, RZ, P6 ;  /* 0x000000ff27277207 */ /* 0x020fe40003000000 */
[----:B------:R-:W-:Y:S01]  /*0a40*/  ISETP.GT.AND P6, PT, R0, RZ, P5 ;  /* 0x000000ff0000720c */ /* 0x000fe20002fc4270 */
[----:B------:R-:W-:-:S02]  /*0a50*/  IMAD.MOV.U32 R36, RZ, RZ, RZ ;  /* 0x000000ffff247224 */ /* 0x000fc400078e00ff */
[----:B------:R-:W-:Y:S01]  /*0a60*/  FADD R10, R10, R29 ;  /* 0x0000001d0a0a7221 */ /* 0x000fe20000000000 */
[----:B------:R-:W-:Y:S01]  /*0a70*/  IMAD.WIDE R12, R13, 0x4, R2 ;  /* 0x000000040d0c7825 */ /* 0x000fe200078e0202 */
[----:B------:R-:W3:Y:S08]  /*0a80*/  @P1 LDG.E R38, desc[UR4][R16.64+-0x4] ;  /* 0xfffffc0410261981 */ /* 0x000ef0000c1e1900 */
[----:B------:R-:W4:Y:S01]  /*0a90*/  @P6 LDG.E R28, desc[UR4][R14.64+0x7fc] ;  /* 0x0007fc040e1c6981 */ /* 0x000f22000c1e1900 */
[----:B------:R-:W-:-:S02]  /*0aa0*/  IMAD.MOV.U32 R29, RZ, RZ, RZ ;  /* 0x000000ffff1d7224 */ /* 0x000fc400078e00ff */
[----:B------:R-:W-:Y:S01]  /*0ab0*/  FADD R35, R6, R35 ;  /* 0x0000002306237221 */ /* 0x000fe20000000000 */
[----:B------:R-:W-:Y:S01]  /*0ac0*/  FADD R32, R7, R32 ;  /* 0x0000002007207221 */ /* 0x000fe20000000000 */
[----:B------:R-:W5:Y:S01]  /*0ad0*/  @P4 LDG.E R36, desc[UR4][R12.64+-0x4] ;  /* 0xfffffc040c244981 */ /* 0x000f62000c1e1900 */
[----:B------:R-:W-:Y:S01]  /*0ae0*/  CS2R R6, SRZ ;  /* 0x0000000000067805 */ /* 0x000fe2000001ff00 */
[----:B------:R-:W-:Y:S01]  /*0af0*/  FADD R37, R44, R37 ;  /* 0x000000252c257221 */ /* 0x000fe20000000000 */
[----:B--2---:R-:W-:Y:S02]  /*0b00*/  SEL R43, R5, RZ, P2 ;  /* 0x000000ff052b7207 */ /* 0x004fe40001000000 */
[----:B------:R-:W-:Y:S02]  /*0b10*/  ISETP.GT.AND P2, PT, R19, RZ, P5 ;  /* 0x000000ff1300720c */ /* 0x000fe40002f44270 */
[----:B------:R-:W-:Y:S02]  /*0b20*/  LOP3.LUT R5, R25, R0, RZ, 0xfc, !PT ;  /* 0x0000000019057212 */ /* 0x000fe400078efcff */
[----:B------:R-:W-:-:S02]  /*0b30*/  SEL R40, R4, RZ, P3 ;  /* 0x000000ff04287207 */ /* 0x000fc40001800000 */
[----:B------:R-:W-:Y:S02]  /*0b40*/  ISETP.GT.AND P3, PT, R5, -0x1, PT ;  /* 0xffffffff0500780c */ /* 0x000fe40003f64270 */
[----:B------:R-:W-:-:S05]  /*0b50*/  CS2R R4, SRZ ;  /* 0x0000000000047805 */ /* 0x000fca000001ff00 */
[----:B------:R-:W2:Y:S06]  /*0b60*/  @P2 LDG.E R29, desc[UR4][R14.64+0x800] ;  /* 0x000800040e1d2981 */ /* 0x000eac000c1e1900 */
[----:B------:R-:W2:Y:S01]  /*0b70*/  @P3 LDG.E.128 R4, desc[UR4][R14.64] ;  /* 0x000000040e043981 */ /* 0x000ea2000c1e1d00 */
[----:B------:R-:W-:Y:S01]  /*0b80*/  FADD R39, R10, R39 ;  /* 0x000000270a277221 */ /* 0x000fe20000000000 */
[----:B------:R-:W-:Y:S01]  /*0b90*/  FADD R34, R41, R34 ;  /* 0x0000002229227221 */ /* 0x000fe20000000000 */
[----:B------:R-:W-:Y:S01]  /*0ba0*/  FADD R41, R35, R40 ;  /* 0x0000002823297221 */ /* 0x000fe20000000000 */
[----:B------:R-:W-:Y:S01]  /*0bb0*/  FADD R44, R11, R8 ;  /* 0x000000080b2c7221 */ /* 0x000fe20000000000 */
[----:B------:R-:W-:Y:S01]  /*0bc0*/  FADD R42, R42, R9 ;  /* 0x000000092a2a7221 */ /* 0x000fe20000000000 */
[----:B------:R-:W-:-:S02]  /*0bd0*/  LOP3.LUT R8, R23, R0, RZ, 0xfc, !PT ;  /* 0x0000000017087212 */ /* 0x000fc400078efcff */
[----:B----4-:R-:W-:-:S05]  /*0be0*/  SEL R28, R28, RZ, P6 ;  /* 0x000000ff1c1c7207 */ /* 0x010fca0003000000 */
[----:B------:R-:W-:Y:S01]  /*0bf0*/  FADD R35, R39, R28 ;  /* 0x0000001c27237221 */ /* 0x000fe20000000000 */
[----:B------:R-:W-:Y:S01]  /*0c00*/  VIADD R28, R18, 0x1 ;  /* 0x00000001121c7836 */ /* 0x000fe20000000000 */
[----:B---3--:R-:W-:Y:S01]  /*0c10*/  SEL R46, R38, RZ, P1 ;  /* 0x000000ff262e7207 */ /* 0x008fe20000800000 */
[----:B------:R-:W-:Y:S01]  /*0c20*/  FADD R38, R44, R43 ;  /* 0x0000002b2c267221 */ /* 0x000fe20000000000 */
[----:B-----5:R-:W-:Y:S02]  /*0c30*/  SEL R43, R36, RZ, P4 ;  /* 0x000000ff242b7207 */ /* 0x020fe40002000000 */
[----:B------:R-:W-:Y:S01]  /*0c40*/  ISETP.GE.U32.AND P6, PT, R28, 0x40, PT ;  /* 0x000000401c00780c */ /* 0x000fe20003fc6070 */
[----:B------:R-:W-:Y:S01]  /*0c50*/  FADD R37, R37, R46 ;  /* 0x0000002e25257221 */ /* 0x000fe20000000000 */
[----:B------:R-:W-:Y:S01]  /*0c60*/  ISETP.GT.AND P1, PT, R8, -0x1, PT ;  /* 0xffffffff0800780c */ /* 0x000fe20003f24270 */
[----:B------:R-:W-:Y:S01]  /*0c70*/  FADD R36, R42, R43 ;  /* 0x0000002b2a247221 */ /* 0x000fe20000000000 */
[----:B------:R-:W-:-:S02]  /*0c80*/  CS2R R8, SRZ ;  /* 0x0000000000087805 */ /* 0x000fc4000001ff00 */
[----:B------:R-:W-:Y:S02]  /*0c90*/  CS2R R10, SRZ ;  /* 0x00000000000a7805 */ /* 0x000fe4000001ff00 */
[----:B------:R-:W-:Y:S01]  /*0ca0*/  ISETP.GT.AND P4, PT, R18, RZ, P5 ;  /* 0x000000ff1200720c */ /* 0x000fe20002f84270 */
[----:B------:R-:W-:Y:S02]  /*0cb0*/  IMAD.MOV.U32 R47, RZ, RZ, RZ ;  /* 0x000000ffff2f7224 */ /* 0x000fe400078e00ff */
[----:B------:R-:W-:-:S04]  /*0cc0*/  IMAD.MOV.U32 R45, RZ, RZ, RZ ;  /* 0x000000ffff2d7224 */ /* 0x000fc800078e00ff */
[----:B------:R-:W3:Y:S06]  /*0cd0*/  @P1 LDG.E.128 R8, desc[UR4][R14.64+0x800] ;  /* 0x000800040e081981 */ /* 0x000eec000c1e1d00 */
[----:B------:R-:W4:Y:S01]  /*0ce0*/  @P4 LDG.E R45, desc[UR4][R30.64+-0x4] ;  /* 0xfffffc041e2d4981 */ /* 0x000f22000c1e1900 */
[----:B--2---:R-:W-:Y:S02]  /*0cf0*/  SEL R29, R29, RZ, P2 ;  /* 0x000000ff1d1d7207 */ /* 0x004fe40001000000 */
[----:B------:R-:W-:Y:S02]  /*0d00*/  ISETP.GT.AND P2, PT, R23, RZ, !P6 ;  /* 0x000000ff1700720c */ /* 0x000fe40007744270 */
[----:B------:R-:W-:-:S02]  /*0d10*/  SEL R46, R4, RZ, P3 ;  /* 0x000000ff042e7207 */ /* 0x000fc40001800000 */
[----:B------:R-:W-:Y:S02]  /*0d20*/  SEL R48, R5, RZ, P3 ;  /* 0x000000ff05307207 */ /* 0x000fe40001800000 */
[----:B------:R-:W-:Y:S02]  /*0d30*/  SEL R44, R6, RZ, P3 ;  /* 0x000000ff062c7207 */ /* 0x000fe40001800000 */
[----:B------:R-:W-:Y:S02]  /*0d40*/  SEL R43, R7, RZ, P3 ;  /* 0x000000ff072b7207 */ /* 0x000fe40001800000 */
[----:B------:R-:W-:Y:S01]  /*0d50*/  ISETP.LT.U32.AND P3, PT, R24, 0x40, P5 ;  /* 0x000000401800780c */ /* 0x000fe20002f61070 */
[----:B------:R-:W-:-:S06]  /*0d60*/  IMAD.MOV.U32 R6, RZ, RZ, RZ ;  /* 0x000000ffff067224 */ /* 0x000fcc00078e00ff */
[----:B------:R-:W2:Y:S06]  /*0d70*/  @P2 LDG.E R6, desc[UR4][R30.64+-0xfc] ;  /* 0xffff04041e062981 */ /* 0x000eac000c1e1900 */
[----:B------:R4:W5:Y:S01]  /*0d80*/  @P3 LDG.E R47, desc[UR4][R30.64] ;  /* 0x000000041e2f3981 */ /* 0x000962000c1e1900 */
[----:B------:R-:W-:Y:S02]  /*0d90*/  IMAD.MOV.U32 R50, RZ, RZ, RZ ;  /* 0x000000ffff327224 */ /* 0x000fe400078e00ff */
[----:B------:R-:W-:Y:S01]  /*0da0*/  FADD R42, R38, R29 ;  /* 0x0000001d262a7221 */ /* 0x000fe20000000000 */
[----:B------:R-:W-:Y:S01]  /*0db0*/  IMAD.MOV.U32 R49, RZ, RZ, RZ ;  /* 0x000000ffff317224 */ /* 0x000fe200078e00ff */
[----:B---3--:R-:W-:-:S02]  /*0dc0*/  SEL R39, R10, RZ, P1 ;  /* 0x000000ff0a277207 */ /* 0x008fc40000800000 */
[----:B------:R-:W-:Y:S01]  /*0dd0*/  SEL R38, R11, RZ, P1 ;  /* 0x000000ff0b267207 */ /* 0x000fe20000800000 */
[----:B------:R-:W-:Y:S01]  /*0de0*/  IMAD.MOV.U32 R11, RZ, RZ, RZ ;  /* 0x000000ffff0b7224 */ /* 0x000fe200078e00ff */
[----:B----4-:R-:W-:Y:S02]  /*0df0*/  SEL R30, R45, RZ, P4 ;  /* 0x000000ff2d1e7207 */ /* 0x010fe40002000000 */
[----:B------:R-:W-:Y:S02]  /*0e00*/  ISETP.LT.U32.AND P4, PT, R20, 0x3f, P0 ;  /* 0x0000003f1400780c */ /* 0x000fe40000781070 */
[----:B------:R-:W-:Y:S02]  /*0e10*/  SEL R8, R8, RZ, P1 ;  /* 0x000000ff08087207 */ /* 0x000fe40000800000 */
[----:B------:R-:W-:Y:S02]  /*0e20*/  SEL R9, R9, RZ, P1 ;  /* 0x000000ff09097207 */ /* 0x000fe40000800000 */
[----:B------:R-:W-:Y:S01]  /*0e30*/  ISETP.LT.U32.AND P1, PT, R0, 0x40, P0 ;  /* 0x000000400000780c */ /* 0x000fe20000721070 */
[----:B------:R-:W-:-:S06]  /*0e40*/  IMAD.MOV.U32 R45, RZ, RZ, RZ ;  /* 0x000000ffff2d7224 */ /* 0x000fcc00078e00ff */
[----:B------:R-:W3:Y:S06]  /*0e50*/  @P4 LDG.E R45, desc[UR4][R14.64+0x8] ;  /* 0x000008040e2d4981 */ /* 0x000eec000c1e1900 */
[----:B------:R-:W4:Y:S01]  /*0e60*/  @P1 LDG.E R49, desc[UR4][R14.64+0x4] ;  /* 0x000004040e311981 */ /* 0x000f22000c1e1900 */
[----:B--2---:R-:W-:Y:S02]  /*0e70*/  SEL R31, R6, RZ, P2 ;  /* 0x000000ff061f7207 */ /* 0x004fe40001000000 */
[----:B------:R-:W-:Y:S02]  /*0e80*/  ISETP.LT.U32.AND P2, PT, R26, 0x40, P0 ;  /* 0x000000401a00780c */ /* 0x000fe40000741070 */
[----:B-----5:R-:W-:-:S02]  /*0e90*/  SEL R10, R47, RZ, P3 ;  /* 0x000000ff2f0a7207 */ /* 0x020fc40001800000 */
[----:B------:R-:W-:-:S09]  /*0ea0*/  ISETP.LT.U32.AND P3, PT, R0, 0x40, P5 ;  /* 0x000000400000780c */ /* 0x000fd20002f61070 */
[----:B------:R-:W2:Y:S04]  /*0eb0*/  @P2 LDG.E R50, desc[UR4][R12.64] ;  /* 0x000000040c322981 */ /* 0x000ea8000c1e1900 */
[----:B------:R-:W5:Y:S01]  /*0ec0*/  @P3 LDG.E R11, desc[UR4][R14.64+0x804] ;  /* 0x000804040e0b3981 */ /* 0x000f62000c1e1900 */
[----:B------:R-:W-:Y:S01]  /*0ed0*/  ISETP.LT.U32.AND P5, PT, R19, 0x3f, P5 ;  /* 0x0000003f1300780c */ /* 0x000fe20002fa1070 */
[----:B------:R-:W-:Y:S01]  /*0ee0*/  FADD R6, R33, R46 ;  /* 0x0000002e21067221 */ /* 0x000fe20000000000 */
[----:B------:R-:W-:-:S11]  /*0ef0*/  IMAD.MOV.U32 R46, RZ, RZ, RZ ;  /* 0x000000ffff2e7224 */ /* 0x000fd600078e00ff */
[----:B------:R-:W5:Y:S01]  /*0f00*/  @P5 LDG.E R46, desc[UR4][R14.64+0x808] ;  /* 0x000808040e2e5981 */ /* 0x000f62000c1e1900 */
[----:B------:R-:W-:Y:S01]  /*0f10*/  ISETP.GT.AND P6, PT, R23, -0x1, !P6 ;  /* 0xffffffff1700780c */ /* 0x000fe200077c4270 */
[----:B------:R-:W-:Y:S01]  /*0f20*/  FADD R8, R35, R8 ;  /* 0x0000000823087221 */ /* 0x000fe20000000000 */
[----:B------:R-:W-:Y:S02]  /*0f30*/  VIADD R35, R25, 0x1 ;  /* 0x0000000119237836 */ /* 0x000fe40000000000 */
[----:B------:R-:W-:Y:S02]  /*0f40*/  VIADD R5, R21, 0x204 ;  /* 0x0000020415057836 */ /* 0x000fe40000000000 */
[----:B------:R-:W-:Y:S02]  /*0f50*/  IMAD.MOV.U32 R29, RZ, RZ, RZ ;  /* 0x000000ffff1d7224 */ /* 0x000fe400078e00ff */
[----:B------:R-:W-:-:S04]  /*0f60*/  IMAD.WIDE R4, R5, 0x4, R2 ;  /* 0x0000000405047825 */ /* 0x000fc800078e0202 */
[----:B------:R-:W-:Y:S01]  /*0f70*/  FADD R37, R37, R44 ;  /* 0x0000002c25257221 */ /* 0x000fe20000000000 */
[----:B------:R0:W5:Y:S01]  /*0f80*/  @P6 LDG.E R29, desc[UR4][R4.64] ;  /* 0x00000004041d6981 */ /* 0x000162000c1e1900 */
[----:B------:R-:W-:Y:S01]  /*0f90*/  FADD R7, R41, R48 ;  /* 0x0000003029077221 */ /* 0x000fe20000000000 */
[----:B---3--:R-:W-:Y:S01]  /*0fa0*/  SEL R44, R45, RZ, P4 ;  /* 0x000000ff2d2c7207 */ /* 0x008fe20002000000 */
[----:B0-----:R-:W-:Y:S02]  /*0fb0*/  VIADD R4, R23, 0x1 ;  /* 0x0000000117047836 */ /* 0x001fe40000000000 */
[----:B------:R-:W-:Y:S01]  /*0fc0*/  IMAD.MOV.U32 R45, RZ, RZ, RZ ;  /* 0x000000ffff2d7224 */ /* 0x000fe200078e00ff */
[----:B----4-:R-:W-:Y:S02]  /*0fd0*/  SEL R41, R49, RZ, P1 ;  /* 0x000000ff31297207 */ /* 0x010fe40000800000 */
[----:B------:R-:W-:-:S04]  /*0fe0*/  ISETP.GE.U32.AND P1, PT, R4, 0x40, PT ;  /* 0x000000400400780c */ /* 0x000fc80003f26070 */
[----:B------:R-:W-:Y:S01]  /*0ff0*/  ISETP.GT.AND P4, PT, R0, RZ, !P1 ;  /* 0x000000ff0000720c */ /* 0x000fe20004f84270 */
[----:B------:R-:W-:Y:S02]  /*1000*/  VIADD R5, R21, 0x23f ;  /* 0x0000023f15057836 */ /* 0x000fe40000000000 */
[----:B------:R-:W-:Y:S01]  /*1010*/  FADD R33, R36, R43 ;  /* 0x0000002b24217221 */ /* 0x000fe20000000000 */
[----:B------:R-:W-:Y:S01]  /*1020*/  FADD R9, R42, R9 ;  /* 0x000000092a097221 */ /* 0x000fe20000000000 */
[----:B------:R-:W-:Y:S01]  /*1030*/  CS2R R42, SRZ ;  /* 0x00000000002a7805 */ /* 0x000fe2000001ff00 */
[----:B------:R-:W-:-:S07]  /*1040*/  IMAD.WIDE R4, R5, 0x4, R2 ;  /* 0x0000000405047825 */ /* 0x000fce00078e0202 */
[----:B------:R0:W3:Y:S01]  /*1050*/  @P4 LDG.E R42, desc[UR4][R4.64] ;  /* 0x00000004042a4981 */ /* 0x0000e2000c1e1900 */
[----:B--2---:R-:W-:Y:S02]  /*1060*/  SEL R50, R50, RZ, P2 ;  /* 0x000000ff32327207 */ /* 0x004fe40001000000 */
[----:B------:R-:W-:Y:S02]  /*1070*/  ISETP.GE.U32.AND P2, PT, R35, 0x40, PT ;  /* 0x000000402300780c */ /* 0x000fe40003f46070 */
[----:B-----5:R-:W-:Y:S02]  /*1080*/  SEL R11, R11, RZ, P3 ;  /* 0x000000ff0b0b7207 */ /* 0x020fe40001800000 */
[----:B------:R-:W-:-:S13]  /*1090*/  ISETP.GT.AND P3, PT, R0, RZ, !P2 ;  /* 0x000000ff0000720c */ /* 0x000fda0005764270 */
[----:B------:R-:W2:Y:S01]  /*10a0*/  @P3 LDG.E R45, desc[UR4][R14.64+0xfc] ;  /* 0x0000fc040e2d3981 */ /* 0x000ea2000c1e1900 */
[----:B------:R-:W-:Y:S02]  /*10b0*/  SEL R36, R46, RZ, P5 ;  /* 0x000000ff2e247207 */ /* 0x000fe40002800000 */
[----:B------:R-:W-:-:S13]  /*10c0*/  ISETP.GT.AND P5, PT, R20, RZ, !P2 ;  /* 0x000000ff1400720c */ /* 0x000fda00057a4270 */
[----:B------:R-:W4:Y:S01]  /*10d0*/  @P5 LDG.E R43, desc[UR4][R14.64+0x100] ;  /* 0x000100040e2b5981 */ /* 0x000f22000c1e1900 */
[----:B------:R-:W-:Y:S01]  /*10e0*/  FADD R31, R34, R31 ;  /* 0x0000001f221f7221 */ /* 0x000fe20000000000 */
[----:B0-----:R-:W-:-:S03]  /*10f0*/  FADD R5, R32, R39 ;  /* 0x0000002720057221 */ /* 0x001fc60000000000 */
[----:B------:R-:W-:-:S04]  /*1100*/  FADD R31, R31, R30 ;  /* 0x0000001e1f1f7221 */ /* 0x000fc80000000000 */
[----:B------:R-:W-:Y:S01]  /*1110*/  FADD R32, R31, R38 ;  /* 0x000000261f207221 */ /* 0x000fe20000000000 */
[----:B------:R-:W-:Y:S02]  /*1120*/  VIADD R31, R21, 0x240 ;  /* 0x00000240151f7836 */ /* 0x000fe40000000000 */
[----:B------:R-:W-:Y:S02]  /*1130*/  IMAD.MOV.U32 R38, RZ, RZ, RZ ;  /* 0x000000ffff267224 */ /* 0x000fe400078e00ff */
[----:B------:R-:W-:Y:S01]  /*1140*/  IMAD.WIDE R30, R31, 0x4, R2 ;  /* 0x000000041f1e7825 */ /* 0x000fe200078e0202 */
[----:B------:R-:W-:Y:S02]  /*1150*/  P2R R40, PR, RZ, 0x40 ;  /* 0x00000040ff287803 */ /* 0x000fe40000000000 */
[----:B---3--:R-:W-:Y:S02]  /*1160*/  SEL R35, R42, RZ, P4 ;  /* 0x000000ff2a237207 */ /* 0x008fe40002000000 */
[----:B------:R-:W-:Y:S01]  /*1170*/  ISETP.GT.AND P4, PT, R26, RZ, !P2 ;  /* 0x000000ff1a00720c */ /* 0x000fe20005784270 */
[----:B------:R-:W-:Y:S01]  /*1180*/  IMAD.MOV.U32 R42, RZ, RZ, RZ ;  /* 0x000000ffff2a7224 */ /* 0x000fe200078e00ff */
[----:B------:R-:W-:Y:S01]  /*1190*/  ISETP.GT.AND P6, PT, R0, -0x1, !P1 ;  /* 0xffffffff0000780c */ /* 0x000fe20004fc4270 */
[----:B------:R-:W-:Y:S01]  /*11a0*/  FADD R34, R5, R10 ;  /* 0x0000000a05227221 */ /* 0x000fe20000000000 */
[----:B------:R-:W-:Y:S01]  /*11b0*/  FADD R46, R6, R41 ;  /* 0x00000029062e7221 */ /* 0x000fe20000000000 */
[----:B------:R-:W-:-:S08]  /*11c0*/  FADD R48, R7, R44 ;  /* 0x0000002c07307221 */ /* 0x000fd00000000000 */
[----:B------:R-:W3:Y:S01]  /*11d0*/  @P4 LDG.E R42, desc[UR4][R16.64+0xfc] ;  /* 0x0000fc04102a4981 */ /* 0x000ee2000c1e1900 */
[----:B------:R-:W-:Y:S02]  /*11e0*/  CS2R R4, SRZ ;  /* 0x0000000000047805 */ /* 0x000fe4000001ff00 */
[----:B------:R-:W-:-:S06]  /*11f0*/  CS2R R6, SRZ ;  /* 0x0000000000067805 */ /* 0x000fcc000001ff00 */
[----:B------:R-:W5:Y:S01]  /*1200*/  @P6 LDG.E.128 R4, desc[UR4][R30.64] ;  /* 0x000000041e046981 */ /* 0x000f62000c1e1d00 */
[----:B------:R-:W-:Y:S01]  /*1210*/  IMAD.MOV.U32 R10, RZ, RZ, RZ ;  /* 0x000000ffff0a7224 */ /* 0x000fe200078e00ff */
[----:B--2---:R-:W-:Y:S02]  /*1220*/  SEL R39, R45, RZ, P3 ;  /* 0x000000ff2d277207 */ /* 0x004fe40001800000 */
[----:B------:R-:W-:-:S13]  /*1230*/  ISETP.GT.AND P3, PT, R19, RZ, !P1 ;  /* 0x000000ff1300720c */ /* 0x000fda0004f64270 */
[----:B------:R0:W2:Y:S01]  /*1240*/  @P3 LDG.E R38, desc[UR4][R30.64] ;  /* 0x000000041e263981 */ /* 0x0000a2000c1e1900 */
[----:B----4-:R-:W-:Y:S02]  /*1250*/  SEL R41, R43, RZ, P5 ;  /* 0x000000ff2b297207 */ /* 0x010fe40002800000 */
[----:B------:R-:W-:Y:S01]  /*1260*/  ISETP.GT.AND P5, PT, R0, -0x1, !P2 ;  /* 0xffffffff0000780c */ /* 0x000fe200057a4270 */
[----:B------:R-:W-:Y:S01]  /*1270*/  FADD R43, R37, R50 ;  /* 0x00000032252b7221 */ /* 0x000fe20000000000 */
[----:B------:R-:W-:Y:S01]  /*1280*/  FADD R50, R8, R11 ;  /* 0x0000000b08327221 */ /* 0x000fe20000000000 */
[----:B------:R-:W-:Y:S01]  /*1290*/  FADD R45, R9, R36 ;  /* 0x00000024092d7221 */ /* 0x000fe20000000000 */
[----:B------:R-:W-:Y:S01]  /*12a0*/  CS2R R8, SRZ ;  /* 0x0000000000087805 */ /* 0x000fe2000001ff00 */
[----:B------:R-:W-:-:S08]  /*12b0*/  IMAD.MOV.U32 R11, RZ, RZ, RZ ;  /* 0x000000ffff0b7224 */ /* 0x000fd000078e00ff */
[----:B------:R-:W4:Y:S01]  /*12c0*/  @P5 LDG.E.128 R8, desc[UR4][R14.64+0x100] ;  /* 0x000100040e085981 */ /* 0x000f22000c1e1d00 */
[----:B------:R-:W-:Y:S01]  /*12d0*/  FADD R36, R46, R39 ;  /* 0x000000272e247221 */ /* 0x000fe20000000000 */
[----:B------:R-:W-:Y:S02]  /*12e0*/  VIADD R39, R25, 0x1 ;  /* 0x0000000119277836 */ /* 0x000fe40000000000 */
[----:B------:R-:W-:Y:S02]  /*12f0*/  VIADD R46, R20, 0x1 ;  /* 0x00000001142e7836 */ /* 0x000fe40000000000 */
[----:B------:R-:W-:-:S03]  /*1300*/  FADD R47, R50, R35 ;  /* 0x00000023322f7221 */ /* 0x000fc60000000000 */
[----:B------:R-:W-:Y:S02]  /*1310*/  LOP3.LUT R35, R46, R39, RZ, 0xfc, !PT ;  /* 0x000000272e237212 */ /* 0x000fe400078efcff */
[----:B------:R-:W-:Y:S02]  /*1320*/  P2R R44, PR, RZ, 0x4 ;  /* 0x00000004ff2c7803 */ /* 0x000fe40000000000 */
[----:B0-----:R-:W-:Y:S01]  /*1330*/  LOP3.LUT R30, R39, R0, RZ, 0xfc, !PT ;  /* 0x00000000271e7212 */ /* 0x001fe200078efcff */
[----:B------:R-:W-:Y:S02]  /*1340*/  IMAD.MOV.U32 R31, RZ, RZ, RZ ;  /* 0x000000ffff1f7224 */ /* 0x000fe400078e00ff */
[----:B------:R-:W-:Y:S02]  /*1350*/  VIADD R49, R21, 0x241 ;  /* 0x0000024115317836 */ /* 0x000fe40000000000 */
[----:B------:R-:W-:Y:S01]  /*1360*/  FADD R37, R48, R41 ;  /* 0x0000002930257221 */ /* 0x000fe20000000000 */
[----:B---3--:R-:W-:-:S02]  /*1370*/  SEL R42, R42, RZ, P4 ;  /* 0x000000ff2a2a7207 */ /* 0x008fc40002000000 */
[----:B------:R-:W-:Y:S01]  /*1380*/  ISETP.GE.U32.AND P4, PT, R30, 0x40, PT ;  /* 0x000000401e00780c */ /* 0x000fe20003f86070 */
[----:B------:R-:W-:Y:S02]  /*1390*/  IMAD.MOV.U32 R30, RZ, RZ, RZ ;  /* 0x000000ffff1e7224 */ /* 0x000fe400078e00ff */
[----:B------:R-:W-:Y:S01]  /*13a0*/  IMAD.MOV.U32 R41, RZ, RZ, RZ ;  /* 0x000000ffff297224 */ /* 0x000fe200078e00ff */
[----:B-----5:R-:W-:Y:S02]  /*13b0*/  SEL R5, R5, RZ, P6 ;  /* 0x000000ff05057207 */ /* 0x020fe40003000000 */
[----:B------:R-:W-:-:S07]  /*13c0*/  SEL R4, R4, RZ, P6 ;  /* 0x000000ff04047207 */ /* 0x000fce0003000000 */
[----:B------:R-:W3:Y:S01]  /*13d0*/  @!P4 LDG.E R31, desc[UR4][R14.64+0x104] ;  /* 0x000104040e1fc981 */ /* 0x000ee2000c1e1900 */
[----:B------:R-:W-:Y:S01]  /*13e0*/  FADD R43, R43, R42 ;  /* 0x0000002a2b2b7221 */ /* 0x000fe20000000000 */
[----:B------:R-:W-:Y:S01]  /*13f0*/  FADD R42, R47, R4 ;  /* 0x000000042f2a7221 */ /* 0x000fe20000000000 */
[----:B------:R-:W-:Y:S02]  /*1400*/  VIADD R50, R19, 0x1 ;  /* 0x0000000113327836 */ /* 0x000fe40000000000 */
[----:B------:R-:W-:Y:S01]  /*1410*/  IMAD.MOV.U32 R53, RZ, RZ, RZ ;  /* 0x000000ffff357224 */ /* 0x000fe200078e00ff */
[C---:B------:R-:W-:Y:S02]  /*1420*/  ISETP.LT.U32.AND P0, PT, R27.reuse, 0x40, P0 ;  /* 0x000000401b00780c */ /* 0x040fe40000701070 */
[----:B------:R-:W-:Y:S02]  /*1430*/  LOP3.LUT R27, R27, R39, RZ, 0xfc, !PT ;  /* 0x000000271b1b7212 */ /* 0x000fe400078efcff */
[----:B--2---:R-:W-:-:S02]  /*1440*/  SEL R46, R38, RZ, P3 ;  /* 0x000000ff262e7207 */ /* 0x004fc40001800000 */
[----:B------:R-:W-:Y:S02]  /*1450*/  ISETP.GE.U32.AND P3, PT, R35, 0x40, PT ;  /* 0x000000402300780c */ /* 0x000fe40003f66070 */
[----:B------:R-:W-:-:S04]  /*1460*/  LOP3.LUT R35, R39, R26, RZ, 0xfc, !PT ;  /* 0x0000001a27237212 */ /* 0x000fc800078efcff */
[----:B------:R-:W-:Y:S01]  /*1470*/  ISETP.GE.U32.AND P2, PT, R35, 0x40, PT ;  /* 0x000000402300780c */ /* 0x000fe20003f46070 */
[----:B------:R-:W-:Y:S02]  /*1480*/  IMAD.MOV.U32 R38, RZ, RZ, RZ ;  /* 0x000000ffff267224 */ /* 0x000fe400078e00ff */
[----:B------:R-:W-:Y:S01]  /*1490*/  FADD R46, R45, R46 ;  /* 0x0000002e2d2e7221 */ /* 0x000fe20000000000 */
[----:B------:R-:W-:-:S03]  /*14a0*/  VIADD R45, R23, 0x1 ;  /* 0x00000001172d7836 */ /* 0x000fc60000000000 */
[----:B------:R0:W2:Y:S06]  /*14b0*/  @!P3 LDG.E R30, desc[UR4][R14.64+0x108] ;  /* 0x000108040e1eb981 */ /* 0x0000ac000c1e1900 */
[----:B------:R1:W5:Y:S01]  /*14c0*/  @!P2 LDG.E R38, desc[UR4][R16.64+0x104] ;  /* 0x000104041026a981 */ /* 0x000362000c1e1900 */
[----:B------:R-:W-:Y:S01]  /*14d0*/  ISETP.GT.AND P2, PT, R24, RZ, !P1 ;  /* 0x000000ff1800720c */ /* 0x000fe20004f44270 */
[----:B0-----:R-:W-:Y:S01]  /*14e0*/  IMAD.WIDE R14, R49, 0x4, R2 ;  /* 0x00000004310e7825 */ /* 0x001fe200078e0202 */
[----:B------:R-:W-:-:S03]  /*14f0*/  ISETP.GT.AND P1, PT, R18, RZ, !P1 ;  /* 0x000000ff1200720c */ /* 0x000fc60004f24270 */
[----:B------:R-:W-:Y:S01]  /*1500*/  FADD R49, R46, R5 ;  /* 0x000000052e317221 */ /* 0x000fe20000000000 */
[----:B------:R-:W-:Y:S02]  /*1510*/  P2R R48, PR, RZ, 0x4 ;  /* 0x00000004ff307803 */ /* 0x000fe40000000000 */
[----:B-1----:R-:W-:Y:S01]  /*1520*/  LOP3.LUT R16, R45, R0, RZ, 0xfc, !PT ;  /* 0x000000002d107212 */ /* 0x002fe200078efcff */
[----:B------:R-:W-:-:S04]  /*1530*/  VIADD R5, R21, 0x242 ;  /* 0x0000024215057836 */ /* 0x000fc80000000000 */
[----:B------:R-:W2:Y:S01]  /*1540*/  @P2 LDG.E R41, desc[UR4][R14.64] ;  /* 0x000000040e292981 */ /* 0x000ea2000c1e1900 */
[----:B------:R-:W-:Y:S02]  /*1550*/  ISETP.GE.U32.AND P2, PT, R16, 0x40, PT ;  /* 0x000000401000780c */ /* 0x000fe40003f46070 */
[----:B------:R-:W-:Y:S01]  /*1560*/  CS2R R46, SRZ ;  /* 0x00000000002e7805 */ /* 0x000fe2000001ff00 */
[----:B------:R-:W-:Y:S01]  /*1570*/  IMAD.WIDE R4, R5, 0x4, R2 ;  /* 0x0000000405047825 */ /* 0x000fe200078e0202 */
[----:B------:R-:W-:-:S03]  /*1580*/  LOP3.LUT R52, R45, R24, RZ, 0xfc, !PT ;  /* 0x000000182d347212 */ /* 0x000fc600078efcff */
[----:B------:R-:W-:Y:S01]  /*1590*/  IMAD.MOV.U32 R17, RZ, RZ, RZ ;  /* 0x000000ffff117224 */ /* 0x000fe200078e00ff */
[----:B------:R-:W-:Y:S01]  /*15a0*/  P2R R51, PR, RZ, 0x2 ;  /* 0x00000002ff337803 */ /* 0x000fe20000000000 */
[----:B------:R-:W2:Y:S01]  /*15b0*/  @P1 LDG.E R46, desc[UR4][R4.64] ;  /* 0x00000004042e1981 */ /* 0x000ea2000c1e1900 */
[----:B------:R-:W-:-:S03]  /*15c0*/  ISETP.GE.U32.AND P1, PT, R52, 0x40, PT ;  /* 0x000000403400780c */ /* 0x000fc60003f26070 */
[----:B------:R0:W2:Y:S01]  /*15d0*/  @!P2 LDG.E R17, desc[UR4][R14.64] ;  /* 0x000000040e11a981 */ /* 0x0000a2000c1e1900 */
[----:B------:R-:W-:Y:S01]  /*15e0*/  LOP3.LUT R50, R50, R45, RZ, 0xfc, !PT ;  /* 0x0000002d32327212 */ /* 0x000fe200078efcff */
[----:B0-----:R-:W-:-:S04]  /*15f0*/  VIADD R15, R21, 0x243 ;  /* 0x00000243150f7836 */ /* 0x001fc80000000000 */
[----:B------:R-:W-:Y:S01]  /*1600*/  IMAD.WIDE R14, R15, 0x4, R2 ;  /* 0x000000040f0e7825 */ /* 0x000fe200078e0202 */
[----:B------:R-:W-:-:S04]  /*1610*/  ISETP.GE.U32.AND P2, PT, R50, 0x40, PT ;  /* 0x000000403200780c */ /* 0x000fc80003f46070 */
[----:B------:R0:W3:Y:S01]  /*1620*/  @!P1 LDG.E R53, desc[UR4][R14.64] ;  /* 0x000000040e359981 */ /* 0x0000e2000c1e1900 */
[----:B------:R-:W-:-:S08]  /*1630*/  ISETP.GE.AND P1, PT, R20, 0x3f, PT ;  /* 0x0000003f1400780c */ /* 0x000fd00003f26270 */
[----:B------:R4:W5:Y:S01]  /*1640*/  @!P2 LDG.E R47, desc[UR4][R4.64] ;  /* 0x00000004042fa981 */ /* 0x000962000c1e1900 */
[----:B0-----:R-:W-:-:S05]  /*1650*/  VIADD R14, R20, 0x2 ;  /* 0x00000002140e7836 */ /* 0x001fca0000000000 */
[----:B------:R-:W-:Y:S02]  /*1660*/  SEL R14, R14, RZ, !P1 ;  /* 0x000000ff0e0e7207 */ /* 0x000fe40004800000 */
[----:B------:R-:W-:Y:S02]  /*1670*/  ISETP.GT.AND P1, PT, R20, 0x3e, PT ;  /* 0x0000003e1400780c */ /* 0x000fe40003f24270 */
[----:B----4-:R-:W-:Y:S01]  /*1680*/  SEL R5, R8, RZ, P5 ;  /* 0x000000ff08057207 */ /* 0x010fe20002800000 */
[----:B------:R-:W-:-:S04]  /*1690*/  VIADD R4, R14, 0x41 ;  /* 0x000000410e047836 */ /* 0x000fc80000000000 */
[----:B------:R-:W-:Y:S01]  /*16a0*/  FADD R36, R36, R5 ;  /* 0x0000000524247221 */ /* 0x000fe20000000000 */
[----:B------:R-:W-:-:S05]  /*16b0*/  VIADD R5, R26, 0x2 ;  /* 0x000000021a057836 */ /* 0x000fca0000000000 */
[----:B------:R-:W-:Y:S01]  /*16c0*/  @!P1 IMAD.MOV R4, RZ, RZ, R14 ;  /* 0x000000ffff049224 */ /* 0x000fe200078e020e */
[----:B------:R-:W-:-:S04]  /*16d0*/  ISETP.GE.AND P1, PT, R26, 0x3f, PT ;  /* 0x0000003f1a00780c */ /* 0x000fc80003f26270 */
[----:B------:R-:W-:Y:S02]  /*16e0*/  SEL R8, R5, RZ, !P1 ;  /* 0x000000ff05087207 */ /* 0x000fe40004800000 */
[----:B------:R-:W-:-:S03]  /*16f0*/  ISETP.GT.AND P1, PT, R26, 0x3e, PT ;  /* 0x0000003e1a00780c */ /* 0x000fc60003f24270 */
[----:B------:R-:W-:Y:S01]  /*1700*/  VIADD R5, R8, 0x41 ;  /* 0x0000004108057836 */ /* 0x000fe20000000000 */
[----:B------:R-:W-:-:S09]  /*1710*/  P2R R14, PR, RZ, 0x1 ;  /* 0x00000001ff0e7803 */ /* 0x000fd20000000000 */
[----:B------:R-:W-:Y:S01]  /*1720*/  @!P1 IMAD.MOV R5, RZ, RZ, R8 ;  /* 0x000000ffff059224 */ /* 0x000fe200078e0208 */
[----:B------:R-:W-:Y:S01]  /*1730*/  SEL R8, R9, RZ, P5 ;  /* 0x000000ff09087207 */ /* 0x000fe20002800000 */
[----:B------:R-:W-:Y:S01]  /*1740*/  VIADD R15, R0, 0x2 ;  /* 0x00000002000f7836 */ /* 0x000fe20000000000 */
[----:B------:R-:W-:-:S03]  /*1750*/  ISETP.GE.AND P1, PT, R25, 0x3f, PT ;  /* 0x0000003f1900780c */ /* 0x000fc60003f26270 */
[----:B------:R-:W-:Y:S01]  /*1760*/  FADD R37, R37, R8 ;  /* 0x0000000825257221 */ /* 0x000fe20000000000 */
[----:B------:R-:W-:Y:S01]  /*1770*/  VIADD R8, R25, 0x2 ;  /* 0x0000000219087836 */ /* 0x000fe20000000000 */
[----:B------:R-:W-:-:S04]  /*1780*/  ISETP.GE.AND P0, PT, R0, 0x3f, PT ;  /* 0x0000003f0000780c */ /* 0x000fc80003f06270 */
[----:B------:R-:W-:Y:S02]  /*1790*/  SEL R9, R8, RZ, !P1 ;  /* 0x000000ff08097207 */ /* 0x000fe40004800000 */
[----:B------:R-:W-:Y:S02]  /*17a0*/  ISETP.GT.AND P1, PT, R25, 0x3e, PT ;  /* 0x0000003e1900780c */ /* 0x000fe40003f24270 */
[----:B------:R-:W-:Y:S02]  /*17b0*/  SEL R15, R15, RZ, !P0 ;  /* 0x000000ff0f0f7207 */ /* 0x000fe40004000000 */
[----:B------:R-:W-:Y:S01]  /*17c0*/  ISETP.GT.AND P0, PT, R0, 0x3e, PT ;  /* 0x0000003e0000780c */ /* 0x000fe20003f04270 */
[----:B------:R-:W-:-:S08]  /*17d0*/  VIADD R8, R9, 0x41 ;  /* 0x0000004109087836 */ /* 0x000fd00000000000 */
[----:B------:R-:W-:Y:S02]  /*17e0*/  @!P1 IMAD.MOV R8, RZ, RZ, R9 ;  /* 0x000000ffff089224 */ /* 0x000fe400078e0209 */
[----:B------:R-:W-:Y:S02]  /*17f0*/  VIADD R9, R15, 0x41 ;  /* 0x000000410f097836 */ /* 0x000fe40000000000 */
[----:B------:R-:W-:Y:S02]  /*1800*/  @!P0 IMAD.MOV R9, RZ, RZ, R15 ;  /* 0x000000ffff098224 */ /* 0x000fe400078e020f */
[----:B------:R-:W-:Y:S01]  /*1810*/  VIADD R15, R21, 0x244 ;  /* 0x00000244150f7836 */ /* 0x000fe20000000000 */
[----:B------:R-:W-:-:S03]  /*1820*/  ISETP.GE.AND P0, PT, R22, 0x3f, PT ;  /* 0x0000003f1600780c */ /* 0x000fc60003f06270 */
[----:B------:R-:W-:-:S04]  /*1830*/  IMAD.WIDE R2, R15, 0x4, R2 ;  /* 0x000000040f027825 */ /* 0x000fc800078e0202 */
[----:B------:R-:W-:-:S05]  /*1840*/  VIADD R15, R22, 0x2 ;  /* 0x00000002160f7836 */ /* 0x000fca0000000000 */
[----:B------:R-:W-:Y:S02]  /*1850*/  SEL R39, R15, RZ, !P0 ;  /* 0x000000ff0f277207 */ /* 0x000fe40004000000 */
[----:B------:R-:W-:-:S03]  /*1860*/  ISETP.GT.AND P0, PT, R22, 0x3e, PT ;  /* 0x0000003e1600780c */ /* 0x000fc60003f04270 */
[----:B------:R-:W-:Y:S01]  /*1870*/  VIADD R15, R39, 0x41 ;  /* 0x00000041270f7836 */ /* 0x000fe20000000000 */
[----:B------:R-:W-:-:S09]  /*1880*/  LOP3.LUT R28, R28, R45, RZ, 0xfc, !PT ;  /* 0x0000002d1c1c7212 */ /* 0x000fd200078efcff */
[----:B------:R-:W-:Y:S01]  /*1890*/  @!P0 IMAD.MOV R15, RZ, RZ, R39 ;  /* 0x000000ffff0f8224 */ /* 0x000fe200078e0227 */
[----:B------:R-:W-:-:S04]  /*18a0*/  IADD3 R39, R4, -R20, -R25 ;  /* 0x8000001404277210 */ /* 0x000fc80007ffe819 */
[----:B------:R-:W-:Y:S01]  /*18b0*/  IADD3 R45, R39, 0x1, R8 ;  /* 0x00000001272d7810 */ /* 0x000fe20007ffe008 */
[----:B------:R-:W-:-:S04]  /*18c0*/  IMAD.IADD R39, R8, 0x1, -R25 ;  /* 0x0000000108277824 */ /* 0x000fc800078e0a19 */
[----:B------:R-:W-:Y:S02]  /*18d0*/  IMAD R4, R39, R4, R45 ;  /* 0x0000000427047224 */ /* 0x000fe400078e022d */
[----:B------:R-:W-:Y:S01]  /*18e0*/  IMAD.IADD R45, R25, 0x1, -R8 ;  /* 0x00000001192d7824 */ /* 0x000fe200078e0a08 */
[----:B------:R-:W-:-:S03]  /*18f0*/  ISETP.GE.U32.AND P1, PT, R28, 0x40, PT ;  /* 0x000000401c00780c */ /* 0x000fc60003f26070 */
[----:B------:R-:W-:Y:S01]  /*1900*/  IMAD R20, R20, R45, R4 ;  /* 0x0000002d14147224 */ /* 0x000fe200078e0204 */
[----:B------:R-:W-:-:S04]  /*1910*/  IADD3 R4, R5, -R26, -R25 ;  /* 0x8000001a05047210 */ /* 0x000fc80007ffe819 */
[----:B------:R-:W-:Y:S01]  /*1920*/  IADD3 R4, R4, 0x1, R8 ;  /* 0x0000000104047810 */ /* 0x000fe20007ffe008 */
[----:B------:R-:W-:Y:S01]  /*1930*/  IMAD.MOV.U32 R28, RZ, RZ, RZ ;  /* 0x000000ffff1c7224 */ /* 0x000fe200078e00ff */
[----:B------:R-:W-:-:S03]  /*1940*/  ISETP.GE.AND P0, PT, R19, 0x3f, PT ;  /* 0x0000003f1300780c */ /* 0x000fc60003f06270 */
[----:B------:R-:W-:Y:S02]  /*1950*/  IMAD R4, R39, R5, R4 ;  /* 0x0000000527047224 */ /* 0x000fe400078e0204 */
[----:B------:R-:W-:Y:S01]  /*1960*/  VIADD R5, R19, 0x2 ;  /* 0x0000000213057836 */ /* 0x000fe20000000000 */
[----:B------:R0:W4:Y:S04]  /*1970*/  @!P1 LDG.E R28, desc[UR4][R2.64] ;  /* 0x00000004021c9981 */ /* 0x000128000c1e1900 */
[----:B0-----:R-:W-:Y:S02]  /*1980*/  SEL R3, R5, RZ, !P0 ;  /* 0x000000ff05037207 */ /* 0x001fe40004000000 */
[----:B------:R-:W-:-:S03]  /*1990*/  ISETP.GT.AND P0, PT, R19, 0x3e, PT ;  /* 0x0000003e1300780c */ /* 0x000fc60003f04270 */
[----:B------:R-:W-:Y:S02]  /*19a0*/  VIADD R2, R3, 0x41 ;  /* 0x0000004103027836 */ /* 0x000fe40000000000 */
[----:B------:R-:W-:-:S08]  /*19b0*/  IMAD R26, R26, R45, R4 ;  /* 0x0000002d1a1a7224 */ /* 0x000fd000078e0204 */
[----:B------:R-:W-:Y:S01]  /*19c0*/  @!P0 IMAD.MOV R2, RZ, RZ, R3 ;  /* 0x000000ffff028224 */ /* 0x000fe200078e0203 */
[----:B------:R-:W-:Y:S02]  /*19d0*/  IADD3 R3, R9, -R0, -R25 ;  /* 0x8000000009037210 */ /* 0x000fe40007ffe819 */
[----:B------:R-:W-:Y:S02]  /*19e0*/  ISETP.GE.AND P0, PT, R23, 0x3f, PT ;  /* 0x0000003f1700780c */ /* 0x000fe40003f06270 */
[----:B------:R-:W-:Y:S01]  /*19f0*/  IADD3 R4, R3, 0x1, R8 ;  /* 0x0000000103047810 */ /* 0x000fe20007ffe008 */
[----:B------:R-:W-:-:S05]  /*1a00*/  VIADD R3, R23, 0x2 ;  /* 0x0000000217037836 */ /* 0x000fca0000000000 */
[----:B------:R-:W-:Y:S02]  /*1a10*/  SEL R3, R3, RZ, !P0 ;  /* 0x000000ff03037207 */ /* 0x000fe40004000000 */
[----:B------:R-:W-:Y:S02]  /*1a20*/  ISETP.GT.AND P0, PT, R23, 0x3e, PT ;  /* 0x0000003e1700780c */ /* 0x000fe40003f04270 */
[----:B------:R-:W-:-:S04]  /*1a30*/  IADD3 R25, R15, -R22, -R25 ;  /* 0x800000160f197210 */ /* 0x000fc80007ffe819 */
[----:B------:R-:W-:Y:S01]  /*1a40*/  IADD3 R25, R25, 0x1, R8 ;  /* 0x0000000119197810 */ /* 0x000fe20007ffe008 */
[----:B------:R-:W-:-:S06]  /*1a50*/  VIADD R8, R3, 0x41 ;  /* 0x0000004103087836 */ /* 0x000fcc0000000000 */
[----:B------:R-:W-:Y:S01]  /*1a60*/  @!P0 IMAD.MOV R8, RZ, RZ, R3 ;  /* 0x000000ffff088224 */ /* 0x000fe200078e0203 */
[C---:B------:R-:W-:Y:S01]  /*1a70*/  ISETP.GE.AND P0, PT, R24.reuse, 0x3f, PT ;  /* 0x0000003f1800780c */ /* 0x040fe20003f06270 */
[----:B------:R-:W-:-:S05]  /*1a80*/  VIADD R3, R24, 0x2 ;  /* 0x0000000218037836 */ /* 0x000fca0000000000 */
[----:B------:R-:W-:Y:S02]  /*1a90*/  SEL R5, R3, RZ, !P0 ;  /* 0x000000ff03057207 */ /* 0x000fe40004000000 */
[----:B------:R-:W-:-:S03]  /*1aa0*/  ISETP.GT.AND P0, PT, R24, 0x3e, PT ;  /* 0x0000003e1800780c */ /* 0x000fc60003f04270 */
[----:B------:R-:W-:Y:S01]  /*1ab0*/  VIADD R3, R5, 0x41 ;  /* 0x0000004105037836 */ /* 0x000fe20000000000 */
[----:B------:R-:W-:Y:S01]  /*1ac0*/  ISETP.GE.AND P2, PT, R18, 0x3f, PT ;  /* 0x0000003f1200780c */ /* 0x000fe20003f46270 */
[----:B------:R-:W-:-:S08]  /*1ad0*/  IMAD R15, R39, R15, R25 ;  /* 0x0000000f270f7224 */ /* 0x000fd000078e0219 */
[----:B------:R-:W-:Y:S02]  /*1ae0*/  @!P0 IMAD.MOV R3, RZ, RZ, R5 ;  /* 0x000000ffff038224 */ /* 0x000fe400078e0205 */
[----:B------:R-:W-:-:S05]  /*1af0*/  VIADD R5, R18, 0x2 ;  /* 0x0000000212057836 */ /* 0x000fca0000000000 */
[----:B------:R-:W-:Y:S02]  /*1b00*/  SEL R25, R5, RZ, !P2 ;  /* 0x000000ff05197207 */ /* 0x000fe40005000000 */
[----:B------:R-:W-:Y:S02]  /*1b10*/  ISETP.GT.AND P2, PT, R18, 0x3e, PT ;  /* 0x0000003e1200780c */ /* 0x000fe40003f44270 */
[----:B------:R-:W-:Y:S01]  /*1b20*/  SEL R6, R6, RZ, P6 ;  /* 0x000000ff06067207 */ /* 0x000fe20003000000 */
[----:B------:R-:W-:Y:S01]  /*1b30*/  VIADD R5, R25, 0x41 ;  /* 0x0000004119057836 */ /* 0x000fe20000000000 */
[----:B------:R-:W-:Y:S02]  /*1b40*/  SEL R7, R7, RZ, P6 ;  /* 0x000000ff07077207 */ /* 0x000fe40003000000 */
[----:B------:R-:W-:-:S07]  /*1b50*/  ISETP.NE.AND P6, PT, R40, RZ, PT ;  /* 0x000000ff2800720c */ /* 0x000fce0003fc5270 */
[----:B------:R-:W-:Y:S01]  /*1b60*/  @!P2 IMAD.MOV R5, RZ, RZ, R25 ;  /* 0x000000ffff05a224 */ /* 0x000fe200078e0219 */
[--C-:B------:R-:W-:Y:S02]  /*1b70*/  IADD3 R25, R9, -R0, -R23.reuse ;  /* 0x8000000009197210 */ /* 0x100fe40007ffe817 */
[----:B------:R-:W-:Y:S02]  /*1b80*/  SEL R29, R29, RZ, P6 ;  /* 0x000000ff1d1d7207 */ /* 0x000fe40003000000 */
[----:B------:R-:W-:Y:S01]  /*1b90*/  ISETP.GE.U32.AND P6, PT, R16, 0x40, PT ;  /* 0x000000401000780c */ /* 0x000fe20003fc6070 */
[----:B------:R-:W-:Y:S01]  /*1ba0*/  IMAD.IADD R16, R8, 0x1, -R23 ;  /* 0x0000000108107824 */ /* 0x000fe200078e0a17 */
[----:B------:R-:W-:Y:S01]  /*1bb0*/  IADD3 R25, R25, 0x1, R8 ;  /* 0x0000000119197810 */ /* 0x000fe20007ffe008 */
[----:B------:R-:W-:-:S04]  /*1bc0*/  IMAD R4, R39, R9, R4 ;  /* 0x0000000927047224 */ /* 0x000fc800078e0204 */
[----:B------:R-:W-:Y:S01]  /*1bd0*/  IMAD R9, R16, R9, R25 ;  /* 0x0000000910097224 */ /* 0x000fe200078e0219 */
[----:B------:R-:W-:-:S04]  /*1be0*/  IADD3 R25, R2, -R19, -R23 ;  /* 0x8000001302197210 */ /* 0x000fc80007ffe817 */
[----:B------:R-:W-:Y:S02]  /*1bf0*/  IADD3 R25, R25, 0x1, R8 ;  /* 0x0000000119197810 */ /* 0x000fe40007ffe008 */
[----:B------:R-:W-:Y:S02]  /*1c00*/  SEL R10, R10, RZ, P5 ;  /* 0x000000ff0a0a7207 */ /* 0x000fe40002800000 */
[----:B------:R-:W-:Y:S02]  /*1c10*/  SEL R11, R11, RZ, P5 ;  /* 0x000000ff0b0b7207 */ /* 0x000fe40002800000 */
[----:B------:R-:W-:Y:S01]  /*1c20*/  ISETP.NE.AND P5, PT, R14, RZ, PT ;  /* 0x000000ff0e00720c */ /* 0x000fe20003fa5270 */
[----:B------:R-:W-:Y:S01]  /*1c30*/  IMAD R14, R16, R2, R25 ;  /* 0x00000002100e7224 */ /* 0x000fe200078e0219 */
[----:B------:R-:W-:-:S04]  /*1c40*/  IADD3 R25, R3, -R24, -R23 ;  /* 0x8000001803197210 */ /* 0x000fc80007ffe817 */
[----:B------:R-:W-:Y:S02]  /*1c50*/  IADD3 R25, R25, 0x1, R8 ;  /* 0x0000000119197810 */ /* 0x000fe40007ffe008 */
[----:B------:R-:W-:-:S03]  /*1c60*/  ISETP.NE.AND P2, PT, R44, RZ, PT ;  /* 0x000000ff2c00720c */ /* 0x000fc60003f45270 */
[----:B------:R-:W-:Y:S01]  /*1c70*/  IMAD R25, R16, R3, R25 ;  /* 0x0000000310197224 */ /* 0x000fe200078e0219 */
[----:B------:R-:W-:Y:S02]  /*1c80*/  IADD3 R3, R5, -R18, -R23 ;  /* 0x8000001205037210 */ /* 0x000fe40007ffe817 */
[----:B------:R-:W-:Y:S02]  /*1c90*/  ISETP.GT.AND P2, PT, R22, RZ, !P2 ;  /* 0x000000ff1600720c */ /* 0x000fe40005744270 */
[----:B------:R-:W-:Y:S02]  /*1ca0*/  IADD3 R3, R3, 0x1, R8 ;  /* 0x0000000103037810 */ /* 0x000fe40007ffe008 */
[----:B------:R-:W-:-:S03]  /*1cb0*/  ISETP.GE.U32.AND P0, PT, R27, 0x40, PT ;  /* 0x000000401b00780c */ /* 0x000fc60003f06070 */
[----:B------:R-:W-:Y:S01]  /*1cc0*/  IMAD R5, R16, R5, R3 ;  /* 0x0000000510057224 */ /* 0x000fe200078e0203 */
[----:B------:R-:W-:Y:S01]  /*1cd0*/  CS2R R2, SRZ ;  /* 0x0000000000027805 */ /* 0x000fe2000001ff00 */
[-C--:B------:R-:W-:Y:S02]  /*1ce0*/  IMAD R15, R22, R45.reuse, R15 ;  /* 0x0000002d160f7224 */ /* 0x080fe400078e020f */
[----:B------:R-:W-:Y:S02]  /*1cf0*/  IMAD R45, R0, R45, R4 ;  /* 0x0000002d002d7224 */ /* 0x000fe400078e0204 */
[----:B------:R-:W-:Y:S01]  /*1d00*/  IMAD.MOV.U32 R4, RZ, RZ, RZ ;  /* 0x000000ffff047224 */ /* 0x000fe200078e00ff */
[----:B------:R-:W4:Y:S04]  /*1d10*/  @P2 LDG.E R3, desc[UR4][R12.64+0xfc] ;  /* 0x0000fc040c032981 */ /* 0x000f28000c1e1900 */
[----:B------:R-:W4:Y:S04]  /*1d20*/  @!P0 LDG.E R2, desc[UR4][R12.64+0x104] ;  /* 0x000104040c028981 */ /* 0x000f28000c1e1900 */
[----:B------:R-:W4:Y:S01]  /*1d30*/  @P5 LDG.E R4, desc[UR4][R12.64+0x4] ;  /* 0x000004040c045981 */ /* 0x000f22000c1e1900 */
[----:B--2---:R-:W-:-:S02]  /*1d40*/  SEL R30, R30, RZ, !P3 ;  /* 0x000000ff1e1e7207 */ /* 0x004fc40005800000 */
[----:B------:R-:W-:Y:S02]  /*1d50*/  ISETP.GE.U32.AND P3, PT, R35, 0x40, PT ;  /* 0x000000402300780c */ /* 0x000fe40003f66070 */
[----:B------:R-:W-:Y:S01]  /*1d60*/  I2FP.F32.S32 R45, R45 ;  /* 0x0000002d002d7245 */ /* 0x000fe20000201400 */
[----:B------:R-:W-:Y:S01]  /*1d70*/  IMAD.IADD R23, R23, 0x1, -R8 ;  /* 0x0000000117177824 */ /* 0x000fe200078e0a08 */
[----:B---3--:R-:W-:Y:S02]  /*1d80*/  SEL R31, R31, RZ, !P4 ;  /* 0x000000ff1f1f7207 */ /* 0x008fe40006000000 */
[----:B------:R-:W-:Y:S02]  /*1d90*/  ISETP.NE.AND P4, PT, R48, RZ, PT ;  /* 0x000000ff3000720c */ /* 0x000fe40003f85270 */
[----:B-----5:R-:W-:Y:S02]  /*1da0*/  SEL R38, R38, RZ, !P3 ;  /* 0x000000ff26267207 */ /* 0x020fe40005800000 */
[----:B------:R-:W-:Y:S01]  /*1db0*/  FSETP.GT.AND P3, PT, |R45|, 8.50705917302346158658e+37, PT ;  /* 0x7e8000002d00780b */ /* 0x000fe20003f64200 */
[----:B------:R-:W-:Y:S01]  /*1dc0*/  IMAD R9, R0, R23, R9 ;  /* 0x0000001700097224 */ /* 0x000fe200078e0209 */
[----:B------:R-:W-:-:S02]  /*1dd0*/  SEL R41, R41, RZ, P4 ;  /* 0x000000ff29297207 */ /* 0x000fc40002000000 */
[----:B------:R-:W-:Y:S02]  /*1de0*/  ISETP.GE.U32.AND P4, PT, R50, 0x40, PT ;  /* 0x000000403200780c */ /* 0x000fe40003f86070 */
[----:B------:R-:W-:Y:S02]  /*1df0*/  I2FP.F32.S32 R20, R20 ;  /* 0x0000001400147245 */ /* 0x000fe40000201400 */
[----:B------:R-:W-:Y:S01]  /*1e00*/  SEL R8, R47, RZ, !P4 ;  /* 0x000000ff2f087207 */ /* 0x000fe20006000000 */
[----:B------:R-:W-:Y:S01]  /*1e10*/  FADD R43, R43, R10 ;  /* 0x0000000a2b2b7221 */ /* 0x000fe20000000000 */
[----:B------:R-:W-:Y:S01]  /*1e20*/  FSETP.GT.AND P4, PT, |R20|, 8.50705917302346158658e+37, PT ;  /* 0x7e8000001400780b */ /* 0x000fe20003f84200 */
[----:B------:R-:W-:Y:S01]  /*1e30*/  FADD R31, R36, R31 ;  /* 0x0000001f241f7221 */ /* 0x000fe20000000000 */
[----:B------:R-:W-:Y:S02]  /*1e40*/  I2FP.F32.S32 R26, R26 ;  /* 0x0000001a001a7245 */ /* 0x000fe40000201400 */
[----:B------:R-:W-:Y:S01]  /*1e50*/  I2FP.F32.S32 R9, R9 ;  /* 0x0000000900097245 */ /* 0x000fe20000201400 */
[----:B------:R-:W-:Y:S01]  /*1e60*/  @P3 FMUL R31, R31, 0.25 ;  /* 0x3e8000001f1f3820 */ /* 0x000fe20000400000 */
[----:B------:R-:W-:-:S02]  /*1e70*/  IMAD R14, R19, R23, R14 ;  /* 0x00000017130e7224 */ /* 0x000fc400078e020e */
[----:B------:R-:W-:Y:S01]  /*1e80*/  FADD R30, R37, R30 ;  /* 0x0000001e251e7221 */ /* 0x000fe20000000000 */
[----:B------:R-:W-:Y:S02]  /*1e90*/  SEL R17, R17, RZ, !P6 ;  /* 0x000000ff11117207 */ /* 0x000fe40007000000 */
[----:B------:R-:W-:Y:S02]  /*1ea0*/  I2FP.F32.S32 R14, R14 ;  /* 0x0000000e000e7245 */ /* 0x000fe40000201400 */
[----:B------:R-:W-:Y:S01]  /*1eb0*/  @P4 FMUL R30, R30, 0.25 ;  /* 0x3e8000001e1e4820 */ /* 0x000fe20000400000 */
[----:B------:R-:W-:Y:S01]  /*1ec0*/  ISETP.NE.AND P6, PT, R51, RZ, PT ;  /* 0x000000ff3300720c */ /* 0x000fe20003fc5270 */
[-C--:B------:R-:W-:Y:S02]  /*1ed0*/  IMAD R24, R24, R23.reuse, R25 ;  /* 0x0000001718187224 */ /* 0x080fe400078e0219 */
[----:B------:R-:W-:Y:S01]  /*1ee0*/  FADD R38, R43, R38 ;  /* 0x000000262b267221 */ /* 0x000fe20000000000 */
[----:B------:R-:W-:-:S02]  /*1ef0*/  IMAD R18, R18, R23, R5 ;  /* 0x0000001712127224 */ /* 0x000fc400078e0205 */
[----:B------:R-:W-:Y:S01]  /*1f00*/  FADD R17, R42, R17 ;  /* 0x000000112a117221 */ /* 0x000fe20000000000 */
[----:B------:R-:W-:Y:S02]  /*1f10*/  SEL R46, R46, RZ, P6 ;  /* 0x000000ff2e2e7207 */ /* 0x000fe40003000000 */
[----:B------:R-:W-:Y:S02]  /*1f20*/  ISETP.GE.U32.AND P6, PT, R52, 0x40, PT ;  /* 0x000000403400780c */ /* 0x000fe40003fc6070 */
[----:B------:R-:W-:Y:S02]  /*1f30*/  I2FP.F32.S32 R15, R15 ;  /* 0x0000000f000f7245 */ /* 0x000fe40000201400 */
[----:B------:R-:W-:Y:S02]  /*1f40*/  I2FP.F32.S32 R24, R24 ;  /* 0x0000001800187245 */ /* 0x000fe40000201400 */
[----:B------:R-:W-:Y:S01]  /*1f50*/  I2FP.F32.S32 R18, R18 ;  /* 0x0000001200127245 */ /* 0x000fe20000201400 */
[----:B------:R-:W-:Y:S01]  /*1f60*/  FADD R49, R49, R8 ;  /* 0x0000000831317221 */ /* 0x000fe20000000000 */
[----:B------:R-:W-:-:S02]  /*1f70*/  SEL R53, R53, RZ, !P6 ;  /* 0x000000ff35357207 */ /* 0x000fc40007000000 */
[----:B------:R-:W-:Y:S01]  /*1f80*/  FSETP.GT.AND P6, PT, |R15|, 8.50705917302346158658e+37, PT ;  /* 0x7e8000000f00780b */ /* 0x000fe20003fc4200 */
[----:B------:R-:W-:Y:S01]  /*1f90*/  FADD R29, R32, R29 ;  /* 0x0000001d201d7221 */ /* 0x000fe20000000000 */
[----:B------:R-:W-:-:S03]  /*1fa0*/  FADD R41, R34, R41 ;  /* 0x0000002922297221 */ /* 0x000fc60000000000 */
[----:B------:R-:W-:Y:S01]  /*1fb0*/  FADD R46, R29, R46 ;  /* 0x0000002e1d2e7221 */ /* 0x000fe20000000000 */
[----:B------:R-:W-:-:S03]  /*1fc0*/  FADD R6, R41, R6 ;  /* 0x0000000629067221 */ /* 0x000fc60000000000 */
[----:B------:R-:W-:Y:S01]  /*1fd0*/  FADD R7, R46, R7 ;  /* 0x000000072e077221 */ /* 0x000fe20000000000 */
[----:B----4-:R-:W-:Y:S02]  /*1fe0*/  SEL R28, R28, RZ, !P1 ;  /* 0x000000ff1c1c7207 */ /* 0x010fe40004800000 */
[----:B------:R-:W-:-:S03]  /*1ff0*/  FSETP.GEU.AND P1, PT, |R26|, 1.175494350822287508e-38, PT ;  /* 0x008000001a00780b */ /* 0x000fc60003f2e200 */
[----:B------:R-:W-:Y:S01]  /*2000*/  FADD R28, R7, R28 ;  /* 0x0000001c071c7221 */ /* 0x000fe20000000000 */
[----:B------:R-:W-:Y:S02]  /*2010*/  SEL R0, R3, RZ, P2 ;  /* 0x000000ff03007207 */ /* 0x000fe40001000000 */
[C---:B------:R-:W-:Y:S01]  /*2020*/  FSETP.GEU.AND P2, PT, |R45|.reuse, 1.175494350822287508e-38, PT ;  /* 0x008000002d00780b */ /* 0x040fe20003f4e200 */
[----:B------:R-:W-:Y:S01]  /*2030*/  @P3 FMUL R45, R45, 0.25 ;  /* 0x3e8000002d2d3820 */ /* 0x000fe20000400000 */
[----:B------:R-:W-:Y:S02]  /*2040*/  SEL R10, R4, RZ, P5 ;  /* 0x000000ff040a7207 */ /* 0x000fe40002800000 */
[----:B------:R-:W-:Y:S02]  /*2050*/  SEL R4, R2, RZ, !P0 ;  /* 0x000000ff02047207 */ /* 0x000fe40004000000 */
[----:B------:R-:W-:Y:S02]  /*2060*/  FSETP.GEU.AND P0, PT, |R20|, 1.175494350822287508e-38, PT ;  /* 0x008000001400780b */ /* 0x000fe40003f0e200 */
[----:B------:R-:W-:-:S05]  /*2070*/  FSETP.GT.AND P5, PT, |R26|, 8.50705917302346158658e+37, PT ;  /* 0x7e8000001a00780b */ /* 0x000fca0003fa4200 */
[----:B------:R-:W-:Y:S01]  /*2080*/  @!P2 FMUL R45, R45, 16777216 ;  /* 0x4b8000002d2da820 */ /* 0x000fe20000400000 */
[----:B------:R-:W-:Y:S01]  /*2090*/  @!P2 FMUL R31, R31, 16777216 ;  /* 0x4b8000001f1fa820 */ /* 0x000fe20000400000 */
[C---:B------:R-:W-:Y:S01]  /*20a0*/  FSETP.GT.AND P2, PT, |R9|.reuse, 8.50705917302346158658e+37, PT ;  /* 0x7e8000000900780b */ /* 0x040fe20003f44200 */
[----:B------:R-:W-:Y:S01]  /*20b0*/  @P4 FMUL R20, R20, 0.25 ;  /* 0x3e80000014144820 */ /* 0x000fe20000400000 */
[----:B------:R-:W-:Y:S02]  /*20c0*/  FSETP.GEU.AND P4, PT, |R9|, 1.175494350822287508e-38, PT ;  /* 0x008000000900780b */ /* 0x000fe40003f8e200 */
[----:B------:R-:W-:Y:S01]  /*20d0*/  FSETP.GEU.AND P3, PT, |R15|, 1.175494350822287508e-38, PT ;  /* 0x008000000f00780b */ /* 0x000fe20003f6e200 */
[----:B------:R-:W-:Y:S01]  /*20e0*/  FADD R33, R33, R10 ;  /* 0x0000000a21217221 */ /* 0x000fe20000000000 */
[----:B------:R-:W0:Y:S01]  /*20f0*/  LDC.64 R2, c[0x0][0x218] ;  /* 0x00008600ff027b82 */ /* 0x000e220000000a00 */
[----:B------:R-:W-:Y:S01]  /*2100*/  @!P0 FMUL R20, R20, 16777216 ;  /* 0x4b80000014148820 */ /* 0x000fe20000400000 */
[----:B------:R-:W-:Y:S01]  /*2110*/  @!P0 FMUL R30, R30, 16777216 ;  /* 0x4b8000001e1e8820 */ /* 0x000fe20000400000 */
[----:B------:R-:W-:Y:S01]  /*2120*/  FSETP.GT.AND P0, PT, |R14|, 8.50705917302346158658e+37, PT ;  /* 0x7e8000000e00780b */ /* 0x000fe20003f04200 */
[----:B------:R-:W-:Y:S01]  /*2130*/  @P5 FMUL R26, R26, 0.25 ;  /* 0x3e8000001a1a5820 */ /* 0x000fe20000400000 */
[----:B------:R-:W-:-:S02]  /*2140*/  @P5 FMUL R38, R38, 0.25 ;  /* 0x3e80000026265820 */ /* 0x000fc40000400000 */
[----:B------:R-:W-:Y:S01]  /*2150*/  @P2 FMUL R9, R9, 0.25 ;  /* 0x3e80000009092820 */ /* 0x000fe20000400000 */
[----:B------:R-:W-:Y:S01]  /*2160*/  @P2 FMUL R17, R17, 0.25 ;  /* 0x3e80000011112820 */ /* 0x000fe20000400000 */
[----:B------:R-:W-:Y:S01]  /*2170*/  @!P1 FMUL R26, R26, 16777216 ;  /* 0x4b8000001a1a9820 */ /* 0x000fe20000400000 */
[----:B------:R-:W-:Y:S01]  /*2180*/  @!P1 FMUL R38, R38, 16777216 ;  /* 0x4b80000026269820 */ /* 0x000fe20000400000 */
[----:B------:R-:W-:Y:S01]  /*2190*/  @!P4 FMUL R9, R9, 16777216 ;  /* 0x4b8000000909c820 */ /* 0x000fe20000400000 */
[----:B------:R-:W-:Y:S01]  /*21a0*/  @!P4 FMUL R17, R17, 16777216 ;  /* 0x4b8000001111c820 */ /* 0x000fe20000400000 */
[----:B------:R-:W-:Y:S02]  /*21b0*/  FSETP.GT.AND P1, PT, |R24|, 8.50705917302346158658e+37, PT ;  /* 0x7e8000001800780b */ /* 0x000fe40003f24200 */
[----:B------:R-:W-:Y:S02]  /*21c0*/  FSETP.GT.AND P4, PT, |R18|, 8.50705917302346158658e+37, PT ;  /* 0x7e8000001200780b */ /* 0x000fe40003f84200 */
[C---:B------:R-:W-:Y:S01]  /*21d0*/  FSETP.GEU.AND P5, PT, |R14|.reuse, 1.175494350822287508e-38, PT ;  /* 0x008000000e00780b */ /* 0x040fe20003fae200 */
[----:B------:R-:W-:Y:S01]  /*21e0*/  @P0 FMUL R14, R14, 0.25 ;  /* 0x3e8000000e0e0820 */ /* 0x000fe20000400000 */
[----:B------:R-:W-:Y:S01]  /*21f0*/  @P0 FMUL R49, R49, 0.25 ;  /* 0x3e80000031310820 */ /* 0x000fe20000400000 */
[----:B------:R-:W-:-:S02]  /*2200*/  FSETP.GEU.AND P2, PT, |R24|, 1.175494350822287508e-38, PT ;  /* 0x008000001800780b */ /* 0x000fc40003f4e200 */
[----:B------:R-:W-:Y:S01]  /*2210*/  FSETP.GEU.AND P0, PT, |R18|, 1.175494350822287508e-38, PT ;  /* 0x008000001200780b */ /* 0x000fe20003f0e200 */
[----:B------:R-:W-:Y:S01]  /*2220*/  FADD R0, R33, R0 ;  /* 0x0000000021007221 */ /* 0x000fe20000000000 */
[----:B------:R-:W-:Y:S02]  /*2230*/  @P6 FMUL R15, R15, 0.25 ;  /* 0x3e8000000f0f6820 */ /* 0x000fe40000400000 */
[----:B------:R-:W-:Y:S02]  /*2240*/  @P1 FMUL R24, R24, 0.25 ;  /* 0x3e80000018181820 */ /* 0x000fe40000400000 */
[----:B------:R-:W-:Y:S01]  /*2250*/  @P4 FMUL R18, R18, 0.25 ;  /* 0x3e80000012124820 */ /* 0x000fe20000400000 */
[----:B------:R-:W-:Y:S01]  /*2260*/  FADD R11, R0, R11 ;  /* 0x0000000b000b7221 */ /* 0x000fe20000000000 */
[----:B------:R-:W-:Y:S01]  /*2270*/  @!P5 FMUL R14, R14, 16777216 ;  /* 0x4b8000000e0ed820 */ /* 0x000fe20000400000 */
[----:B------:R-:W-:Y:S02]  /*2280*/  @!P3 FMUL R15, R15, 16777216 ;  /* 0x4b8000000f0fb820 */ /* 0x000fe40000400000 */
[----:B------:R-:W-:-:S02]  /*2290*/  @!P2 FMUL R24, R24, 16777216 ;  /* 0x4b8000001818a820 */ /* 0x000fc40000400000 */
[----:B------:R-:W-:Y:S01]  /*22a0*/  @!P0 FMUL R18, R18, 16777216 ;  /* 0x4b80000012128820 */ /* 0x000fe20000400000 */
[----:B------:R-:W-:Y:S01]  /*22b0*/  FADD R4, R11, R4 ;  /* 0x000000040b047221 */ /* 0x000fe20000000000 */
[----:B------:R-:W1:Y:S01]  /*22c0*/  MUFU.RCP R36, R45 ;  /* 0x0000002d00247308 */ /* 0x000e620000001000 */
[----:B------:R-:W-:-:S07]  /*22d0*/  FADD R0, R6, R53 ;  /* 0x0000003506007221 */ /* 0x000fce0000000000 */
[----:B------:R-:W2:Y:S01]  /*22e0*/  MUFU.RCP R37, R20 ;  /* 0x0000001400257308 */ /* 0x000ea20000001000 */
[----:B------:R-:W-:-:S07]  /*22f0*/  @P1 FMUL R0, R0, 0.25 ;  /* 0x3e80000000001820 */ /* 0x000fce0000400000 */
[----:B------:R-:W3:Y:S01]  /*2300*/  MUFU.RCP R5, R26 ;  /* 0x0000001a00057308 */ /* 0x000ee20000001000 */
[----:B------:R-:W-:-:S07]  /*2310*/  @P6 FMUL R4, R4, 0.25 ;  /* 0x3e80000004046820 */ /* 0x000fce0000400000 */
[----:B------:R-:W-:Y:S01]  /*2320*/  MUFU.RCP R39, R15 ;  /* 0x0000000f00277308 */ /* 0x000fe20000001000 */
[----:B------:R-:W-:-:S07]  /*2330*/  @P4 FMUL R28, R28, 0.25 ;  /* 0x3e8000001c1c4820 */ /* 0x000fce0000400000 */
[----:B------:R-:W4:Y:S08]  /*2340*/  MUFU.RCP R8, R9 ;  /* 0x0000000900087308 */ /* 0x000f300000001000 */
[----:B------:R-:W5:Y:S08]  /*2350*/  MUFU.RCP R14, R14 ;  /* 0x0000000e000e7308 */ /* 0x000f700000001000 */
[----:B------:R-:W1:Y:S08]  /*2360*/  MUFU.RCP R13, R24 ;  /* 0x00000018000d7308 */ /* 0x000e700000001000 */
[----:B------:R-:W5:Y:S01]  /*2370*/  MUFU.RCP R11, R18 ;  /* 0x00000012000b7308 */ /* 0x000f620000001000 */
[----:B------:R-:W-:Y:S01]  /*2380*/  @!P5 FMUL R49, R49, 16777216 ;  /* 0x4b8000003131d820 */ /* 0x000fe20000400000 */
[----:B------:R-:W-:Y:S01]  /*2390*/  @!P2 FMUL R0, R0, 16777216 ;  /* 0x4b8000000000a820 */ /* 0x000fe20000400000 */
[----:B------:R-:W-:Y:S01]  /*23a0*/  @!P3 FMUL R4, R4, 16777216 ;  /* 0x4b8000000404b820 */ /* 0x000fe20000400000 */
[----:B------:R-:W-:Y:S01]  /*23b0*/  @!P0 FMUL R28, R28, 16777216 ;  /* 0x4b8000001c1c8820 */ /* 0x000fe20000400000 */
[----:B0-----:R-:W-:-:S04]  /*23c0*/  IMAD.WIDE R2, R21, 0x4, R2 ;  /* 0x0000000415027825 */ /* 0x001fc800078e0202 */
[----:B-1----:R-:W-:Y:S01]  /*23d0*/  FMUL R36, R36, R31 ;  /* 0x0000001f24247220 */ /* 0x002fe20000400000 */
[----:B--2---:R-:W-:Y:S01]  /*23e0*/  FMUL R37, R37, R30 ;  /* 0x0000001e25257220 */ /* 0x004fe20000400000 */
[----:B---3--:R-:W-:Y:S01]  /*23f0*/  FMUL R38, R5, R38 ;  /* 0x0000002605267220 */ /* 0x008fe20000400000 */
[----:B----4-:R-:W-:Y:S01]  /*2400*/  FMUL R8, R8, R17 ;  /* 0x0000001108087220 */ /* 0x010fe20000400000 */
[----:B-----5:R-:W-:Y:S01]  /*2410*/  FMUL R9, R14, R49 ;  /* 0x000000310e097220 */ /* 0x020fe20000400000 */
[----:B------:R-:W-:Y:S01]  /*2420*/  FMUL R10, R13, R0 ;  /* 0x000000000d0a7220 */ /* 0x000fe20000400000 */
[----:B------:R-:W-:Y:S01]  /*2430*/  FMUL R39, R39, R4 ;  /* 0x0000000427277220 */ /* 0x000fe20000400000 */
[----:B------:R-:W-:-:S04]  /*2440*/  FMUL R11, R11, R28 ;  /* 0x0000001c0b0b7220 */ /* 0x000fc80000400000 */
[----:B------:R-:W-:Y:S04]  /*2450*/  STG.E.128 desc[UR4][R2.64], R36 ;  /* 0x0000002402007986 */ /* 0x000fe8000c101d04 */
[----:B------:R-:W-:Y:S01]  /*2460*/  STG.E.128 desc[UR4][R2.64+0x800], R8 ;  /* 0x0008000802007986 */ /* 0x000fe2000c101d04 */
[----:B------:R-:W-:Y:S05]  /*2470*/  EXIT ;  /* 0x000000000000794d */ /* 0x000fea0003800000 */
.L_x_0:
[----:B------:R-:W-:-:S00]  /*2480*/  BRA `(.L_x_0) ;  /* 0xfffffffc00fc7947 */ /* 0x000fc0000383ffff */
[----:B------:R-:W-:-:S00]  /*2490*/  NOP ;  /* 0x0000000000007918 */ /* 0x000fc00000000000 */
        /* <DEDUP_REMOVED lines=14> */
.L_x_1:


//--------------------- .nv.constant0.triton_poi_fused_avg_pool2d_2 --------------------------
	.section	.nv.constant0.triton_poi_fused_avg_pool2d_2,"a",@progbits
	.sectionflags	@""
	.align	4
.nv.constant0.triton_poi_fused_avg_pool2d_2:
	.zero		548
